//
// Generated by NVIDIA NVVM Compiler
//
// Compiler Build ID: CL-36424714
// Cuda compilation tools, release 13.0, V13.0.88
// Based on NVVM 20.0.0
//

.version 9.0
.target sm_100
.address_size 64

	// .globl	candidate4
// _ZZ10candidate4E15pad_temp_shared has been demoted
// _ZZ10candidate4E13kernel_shared has been demoted

.visible .entry candidate4(
	.param .u64 .ptr .align 1 candidate4_param_0,
	.param .u64 .ptr .align 1 candidate4_param_1,
	.param .u64 .ptr .align 1 candidate4_param_2
)
.maxntid 512
{
	.reg .pred 	%p<17>;
	.reg .b16 	%rs<61>;
	.reg .b32 	%r<107>;
	.reg .b32 	%f<341>;
	.reg .b64 	%rd<32>;
	// demoted variable
	.shared .align 4 .b8 _ZZ10candidate4E15pad_temp_shared[800];
	// demoted variable
	.shared .align 4 .b8 _ZZ10candidate4E13kernel_shared[18432];
	mov.u32 	%r26, %tid.x;
	mov.u32 	%r27, %ctaid.x;
	mul.hi.u32 	%r28, %r27, -1840700269;
	shr.u32 	%r29, %r28, 2;
	shl.b32 	%r30, %r29, 3;
	add.s32 	%r31, %r26, 156;
	setp.lt.u32 	%p3, %r26, 100;
	selp.b32 	%r32, %r26, %r31, %p3;
	cvt.u16.u32 	%rs1, %r32;
	and.b16  	%rs2, %rs1, 255;
	mul.lo.s16 	%rs3, %rs2, 205;
	shr.u16 	%rs4, %rs3, 11;
	cvt.u32.u16 	%r33, %rs4;
	or.b32  	%r34, %r30, %r33;
	setp.eq.s32 	%p4, %r34, 0;
	add.s32 	%r35, %r30, %r33;
	setp.gt.u32 	%p5, %r35, 56;
	mul.lo.s32 	%r37, %r29, 7;
	sub.s32 	%r38, %r27, %r37;
	shl.b32 	%r1, %r38, 3;
	cvt.u16.u32 	%rs5, %r26;
	mul.lo.s16 	%rs6, %rs5, 205;
	shr.u16 	%rs7, %rs6, 11;
	mul.lo.s16 	%rs8, %rs7, 10;
	sub.s16 	%rs9, %rs5, %rs8;
	cvt.u32.u16 	%r39, %rs9;
	and.b32  	%r40, %r39, 255;
	or.b32  	%r41, %r1, %r40;
	setp.eq.s32 	%p6, %r41, 0;
	or.pred  	%p7, %p4, %p6;
	add.s32 	%r43, %r1, %r40;
	setp.gt.u32 	%p8, %r43, 56;
	setp.gt.u32 	%p9, %r26, 99;
	mul.lo.s32 	%r2, %r29, 448;
	mul.wide.u16 	%r45, %rs4, 56;
	selp.b32 	%r46, 3079, -57, %p9;
	add.s32 	%r47, %r46, %r2;
	add.s32 	%r48, %r43, %r47;
	add.s32 	%r3, %r48, %r45;
	shr.u32 	%r49, %r26, 1;
	or.pred  	%p10, %p7, %p5;
	or.pred  	%p1, %p10, %p8;
	mul.hi.u16 	%rs10, %rs5, 3641;
	mul.lo.s16 	%rs11, %rs10, 1134;
	cvt.u32.u16 	%r50, %rs11;
	add.s32 	%r4, %r26, %r50;
	cvt.u16.u32 	%rs12, %r49;
	or.b16  	%rs13, %rs12, 256;
	mul.hi.u16 	%rs14, %rs13, 7282;
	mul.wide.u16 	%r51, %rs14, 1152;
	or.b16  	%rs15, %rs5, 512;
	mul.hi.u16 	%rs16, %rs15, 3641;
	mul.lo.s16 	%rs17, %rs16, 18;
	sub.s16 	%rs18, %rs15, %rs17;
	cvt.u32.u16 	%r52, %rs18;
	or.b32  	%r5, %r51, %r52;
	or.b16  	%rs19, %rs12, 512;
	mul.hi.u16 	%rs20, %rs19, 7282;
	mul.wide.u16 	%r53, %rs20, 1152;
	or.b16  	%rs21, %rs5, 1024;
	mul.hi.u16 	%rs22, %rs21, 3641;
	mul.lo.s16 	%rs23, %rs22, 18;
	sub.s16 	%rs24, %rs21, %rs23;
	cvt.u32.u16 	%r54, %rs24;
	or.b32  	%r6, %r53, %r54;
	or.b16  	%rs25, %rs12, 768;
	mul.hi.u16 	%rs26, %rs25, 7282;
	mul.wide.u16 	%r55, %rs26, 1152;
	or.b16  	%rs27, %rs5, 1536;
	mul.hi.u16 	%rs28, %rs27, 3641;
	mul.lo.s16 	%rs29, %rs28, 18;
	sub.s16 	%rs30, %rs27, %rs29;
	cvt.u32.u16 	%r56, %rs30;
	or.b32  	%r7, %r55, %r56;
	or.b16  	%rs31, %rs12, 1024;
	mul.hi.u16 	%rs32, %rs31, 7282;
	mul.wide.u16 	%r57, %rs32, 1152;
	or.b16  	%rs33, %rs5, 2048;
	mul.hi.u16 	%rs34, %rs33, 3641;
	mul.lo.s16 	%rs35, %rs34, 18;
	sub.s16 	%rs36, %rs33, %rs35;
	cvt.u32.u16 	%r58, %rs36;
	or.b32  	%r8, %r57, %r58;
	or.b16  	%rs37, %rs12, 1280;
	mul.hi.u16 	%rs38, %rs37, 7282;
	mul.wide.u16 	%r59, %rs38, 1152;
	or.b16  	%rs39, %rs5, 2560;
	mul.hi.u16 	%rs40, %rs39, 3641;
	mul.lo.s16 	%rs41, %rs40, 18;
	sub.s16 	%rs42, %rs39, %rs41;
	cvt.u32.u16 	%r60, %rs42;
	or.b32  	%r9, %r59, %r60;
	or.b16  	%rs43, %rs12, 1536;
	mul.hi.u16 	%rs44, %rs43, 7282;
	mul.wide.u16 	%r61, %rs44, 1152;
	or.b16  	%rs45, %rs5, 3072;
	mul.hi.u16 	%rs46, %rs45, 3641;
	mul.lo.s16 	%rs47, %rs46, 18;
	sub.s16 	%rs48, %rs45, %rs47;
	cvt.u32.u16 	%r62, %rs48;
	or.b32  	%r10, %r61, %r62;
	or.b16  	%rs49, %rs12, 1792;
	mul.hi.u16 	%rs50, %rs49, 7282;
	mul.wide.u16 	%r63, %rs50, 1152;
	or.b16  	%rs51, %rs5, 3584;
	mul.hi.u16 	%rs52, %rs51, 3641;
	mul.lo.s16 	%rs53, %rs52, 18;
	sub.s16 	%rs54, %rs51, %rs53;
	cvt.u32.u16 	%r64, %rs54;
	or.b32  	%r11, %r63, %r64;
	or.b16  	%rs55, %rs12, 2048;
	mul.hi.u16 	%rs56, %rs55, 7282;
	mul.wide.u16 	%r65, %rs56, 1152;
	or.b16  	%rs57, %rs5, 4096;
	mul.hi.u16 	%rs58, %rs57, 3641;
	mul.lo.s16 	%rs59, %rs58, 18;
	sub.s16 	%rs60, %rs57, %rs59;
	cvt.u32.u16 	%r66, %rs60;
	or.b32  	%r12, %r65, %r66;
	mov.b32 	%r102, 0;
	mov.f32 	%f309, 0f00000000;
	mov.f32 	%f310, %f309;
	mov.f32 	%f311, %f309;
	mov.f32 	%f312, %f309;
	mov.f32 	%f313, %f309;
	mov.f32 	%f314, %f309;
	mov.f32 	%f315, %f309;
	mov.f32 	%f316, %f309;
	mov.f32 	%f317, %f309;
	mov.f32 	%f318, %f309;
	mov.f32 	%f319, %f309;
	mov.f32 	%f320, %f309;
	mov.f32 	%f321, %f309;
	mov.f32 	%f322, %f309;
	mov.f32 	%f323, %f309;
	mov.f32 	%f324, %f309;
	mov.f32 	%f325, %f309;
	mov.f32 	%f326, %f309;
	mov.f32 	%f327, %f309;
	mov.f32 	%f328, %f309;
	mov.f32 	%f329, %f309;
	mov.f32 	%f330, %f309;
	mov.f32 	%f331, %f309;
	mov.f32 	%f332, %f309;
	mov.f32 	%f333, %f309;
	mov.f32 	%f334, %f309;
	mov.f32 	%f335, %f309;
	mov.f32 	%f336, %f309;
	mov.f32 	%f337, %f309;
	mov.f32 	%f338, %f309;
	mov.f32 	%f339, %f309;
	mov.f32 	%f340, %f309;
$L__BB0_1:
	mov.u32 	%r14, %tid.x;
	setp.gt.u32 	%p11, %r14, 199;
	bar.sync 	0;
	@%p11 bra 	$L__BB0_5;
	mov.f32 	%f275, 0f00000000;
	@%p1 bra 	$L__BB0_4;
	ld.param.u64 	%rd29, [candidate4_param_0];
	mad.lo.s32 	%r67, %r102, 6272, %r3;
	cvta.to.global.u64 	%rd4, %rd29;
	mul.wide.s32 	%rd5, %r67, 4;
	add.s64 	%rd6, %rd4, %rd5;
	ld.global.nc.f32 	%f275, [%rd6];
$L__BB0_4:
	shl.b32 	%r68, %r14, 2;
	mov.u32 	%r69, _ZZ10candidate4E15pad_temp_shared;
	add.s32 	%r70, %r69, %r68;
	st.shared.f32 	[%r70], %f275;
$L__BB0_5:
	ld.param.u64 	%rd30, [candidate4_param_1];
	mul.lo.s32 	%r72, %r102, 18;
	add.s32 	%r73, %r72, %r4;
	cvta.to.global.u64 	%rd7, %rd30;
	mul.wide.u32 	%rd8, %r73, 4;
	add.s64 	%rd9, %rd7, %rd8;
	ld.global.nc.f32 	%f136, [%rd9];
	shl.b32 	%r74, %r14, 2;
	mov.u32 	%r75, _ZZ10candidate4E13kernel_shared;
	add.s32 	%r76, %r75, %r74;
	st.shared.f32 	[%r76], %f136;
	add.s32 	%r77, %r72, %r5;
	mul.wide.u32 	%rd10, %r77, 4;
	add.s64 	%rd11, %rd7, %rd10;
	ld.global.nc.f32 	%f137, [%rd11];
	st.shared.f32 	[%r76+2048], %f137;
	add.s32 	%r78, %r72, %r6;
	mul.wide.u32 	%rd12, %r78, 4;
	add.s64 	%rd13, %rd7, %rd12;
	ld.global.nc.f32 	%f138, [%rd13];
	st.shared.f32 	[%r76+4096], %f138;
	add.s32 	%r79, %r72, %r7;
	mul.wide.u32 	%rd14, %r79, 4;
	add.s64 	%rd15, %rd7, %rd14;
	ld.global.nc.f32 	%f139, [%rd15];
	st.shared.f32 	[%r76+6144], %f139;
	add.s32 	%r80, %r72, %r8;
	mul.wide.u32 	%rd16, %r80, 4;
	add.s64 	%rd17, %rd7, %rd16;
	ld.global.nc.f32 	%f140, [%rd17];
	st.shared.f32 	[%r76+8192], %f140;
	add.s32 	%r81, %r72, %r9;
	mul.wide.u32 	%rd18, %r81, 4;
	add.s64 	%rd19, %rd7, %rd18;
	ld.global.nc.f32 	%f141, [%rd19];
	st.shared.f32 	[%r76+10240], %f141;
	add.s32 	%r82, %r72, %r10;
	mul.wide.u32 	%rd20, %r82, 4;
	add.s64 	%rd21, %rd7, %rd20;
	ld.global.nc.f32 	%f142, [%rd21];
	st.shared.f32 	[%r76+12288], %f142;
	add.s32 	%r83, %r72, %r11;
	mul.wide.u32 	%rd22, %r83, 4;
	add.s64 	%rd23, %rd7, %rd22;
	ld.global.nc.f32 	%f143, [%rd23];
	st.shared.f32 	[%r76+14336], %f143;
	add.s32 	%r84, %r72, %r12;
	mul.wide.u32 	%rd24, %r84, 4;
	add.s64 	%rd25, %rd7, %rd24;
	ld.global.nc.f32 	%f144, [%rd25];
	st.shared.f32 	[%r76+16384], %f144;
	bar.sync 	0;
	mov.b32 	%r103, 0;
	mov.pred 	%p16, -1;
$L__BB0_6:
	mov.pred 	%p2, %p16;
	mov.u32 	%r86, %tid.x;
	shr.u32 	%r87, %r86, 3;
	mov.u32 	%r88, _ZZ10candidate4E13kernel_shared;
	mad.lo.s32 	%r89, %r87, 144, %r88;
	mad.lo.s32 	%r90, %r103, 36, %r89;
	add.s32 	%r105, %r90, 9296;
	shl.b32 	%r91, %r86, 2;
	and.b32  	%r92, %r91, 28;
	mov.u32 	%r93, _ZZ10candidate4E15pad_temp_shared;
	add.s32 	%r94, %r92, %r93;
	mad.lo.s32 	%r95, %r103, 400, %r94;
	add.s32 	%r104, %r95, 160;
	ld.shared.f32 	%f308, [%r95+160];
	mov.b32 	%r106, 9216;
$L__BB0_7:
	ld.shared.f32 	%f145, [%r105+-80];
	ld.shared.f32 	%f146, [%r105+-9296];
	ld.shared.f32 	%f147, [%r104+-160];
	fma.rn.f32 	%f148, %f147, %f146, %f340;
	ld.shared.f32 	%f149, [%r104+-80];
	fma.rn.f32 	%f150, %f149, %f146, %f336;
	fma.rn.f32 	%f151, %f308, %f146, %f332;
	ld.shared.f32 	%f152, [%r104+80];
	fma.rn.f32 	%f153, %f152, %f146, %f328;
	fma.rn.f32 	%f154, %f147, %f145, %f324;
	fma.rn.f32 	%f155, %f149, %f145, %f320;
	fma.rn.f32 	%f156, %f308, %f145, %f316;
	fma.rn.f32 	%f157, %f152, %f145, %f312;
	ld.shared.f32 	%f158, [%r104+-120];
	fma.rn.f32 	%f159, %f158, %f146, %f339;
	ld.shared.f32 	%f160, [%r104+-40];
	fma.rn.f32 	%f161, %f160, %f146, %f335;
	add.s32 	%r21, %r104, 40;
	ld.shared.f32 	%f101, [%r104+40];
	fma.rn.f32 	%f162, %f101, %f146, %f331;
	ld.shared.f32 	%f163, [%r104+120];
	fma.rn.f32 	%f164, %f163, %f146, %f327;
	fma.rn.f32 	%f165, %f158, %f145, %f323;
	fma.rn.f32 	%f166, %f160, %f145, %f319;
	fma.rn.f32 	%f167, %f101, %f145, %f315;
	fma.rn.f32 	%f168, %f163, %f145, %f311;
	ld.shared.f32 	%f169, [%r105+-76];
	ld.shared.f32 	%f170, [%r105+-9292];
	ld.shared.f32 	%f171, [%r104+-156];
	fma.rn.f32 	%f172, %f171, %f170, %f148;
	ld.shared.f32 	%f173, [%r104+-76];
	fma.rn.f32 	%f174, %f173, %f170, %f150;
	ld.shared.f32 	%f175, [%r104+4];
	fma.rn.f32 	%f176, %f175, %f170, %f151;
	ld.shared.f32 	%f177, [%r104+84];
	fma.rn.f32 	%f178, %f177, %f170, %f153;
	fma.rn.f32 	%f179, %f171, %f169, %f154;
	fma.rn.f32 	%f180, %f173, %f169, %f155;
	fma.rn.f32 	%f181, %f175, %f169, %f156;
	fma.rn.f32 	%f182, %f177, %f169, %f157;
	ld.shared.f32 	%f183, [%r104+-116];
	fma.rn.f32 	%f184, %f183, %f170, %f159;
	ld.shared.f32 	%f185, [%r104+-36];
	fma.rn.f32 	%f186, %f185, %f170, %f161;
	ld.shared.f32 	%f187, [%r104+44];
	fma.rn.f32 	%f188, %f187, %f170, %f162;
	ld.shared.f32 	%f189, [%r104+124];
	fma.rn.f32 	%f190, %f189, %f170, %f164;
	fma.rn.f32 	%f191, %f183, %f169, %f165;
	fma.rn.f32 	%f192, %f185, %f169, %f166;
	fma.rn.f32 	%f193, %f187, %f169, %f167;
	fma.rn.f32 	%f194, %f189, %f169, %f168;
	ld.shared.f32 	%f195, [%r105+-72];
	ld.shared.f32 	%f196, [%r105+-9288];
	ld.shared.f32 	%f197, [%r104+-152];
	fma.rn.f32 	%f340, %f197, %f196, %f172;
	ld.shared.f32 	%f198, [%r104+-72];
	fma.rn.f32 	%f336, %f198, %f196, %f174;
	ld.shared.f32 	%f199, [%r104+8];
	fma.rn.f32 	%f332, %f199, %f196, %f176;
	ld.shared.f32 	%f200, [%r104+88];
	fma.rn.f32 	%f328, %f200, %f196, %f178;
	fma.rn.f32 	%f324, %f197, %f195, %f179;
	fma.rn.f32 	%f320, %f198, %f195, %f180;
	fma.rn.f32 	%f316, %f199, %f195, %f181;
	fma.rn.f32 	%f312, %f200, %f195, %f182;
	ld.shared.f32 	%f201, [%r104+-112];
	fma.rn.f32 	%f339, %f201, %f196, %f184;
	ld.shared.f32 	%f202, [%r104+-32];
	fma.rn.f32 	%f335, %f202, %f196, %f186;
	ld.shared.f32 	%f203, [%r104+48];
	fma.rn.f32 	%f331, %f203, %f196, %f188;
	ld.shared.f32 	%f204, [%r104+128];
	fma.rn.f32 	%f327, %f204, %f196, %f190;
	fma.rn.f32 	%f323, %f201, %f195, %f191;
	fma.rn.f32 	%f319, %f202, %f195, %f192;
	fma.rn.f32 	%f315, %f203, %f195, %f193;
	fma.rn.f32 	%f311, %f204, %f195, %f194;
	ld.shared.f32 	%f205, [%r105+-8];
	ld.shared.f32 	%f206, [%r105+-9224];
	fma.rn.f32 	%f207, %f147, %f206, %f338;
	fma.rn.f32 	%f208, %f149, %f206, %f334;
	fma.rn.f32 	%f209, %f308, %f206, %f330;
	fma.rn.f32 	%f210, %f152, %f206, %f326;
	fma.rn.f32 	%f211, %f147, %f205, %f322;
	fma.rn.f32 	%f212, %f149, %f205, %f318;
	fma.rn.f32 	%f213, %f308, %f205, %f314;
	fma.rn.f32 	%f214, %f152, %f205, %f310;
	fma.rn.f32 	%f215, %f158, %f206, %f337;
	fma.rn.f32 	%f216, %f160, %f206, %f333;
	fma.rn.f32 	%f217, %f101, %f206, %f329;
	fma.rn.f32 	%f218, %f163, %f206, %f325;
	fma.rn.f32 	%f219, %f158, %f205, %f321;
	fma.rn.f32 	%f220, %f160, %f205, %f317;
	fma.rn.f32 	%f221, %f101, %f205, %f313;
	fma.rn.f32 	%f222, %f163, %f205, %f309;
	ld.shared.f32 	%f223, [%r105+-4];
	ld.shared.f32 	%f224, [%r105+-9220];
	fma.rn.f32 	%f225, %f171, %f224, %f207;
	fma.rn.f32 	%f226, %f173, %f224, %f208;
	fma.rn.f32 	%f227, %f175, %f224, %f209;
	fma.rn.f32 	%f228, %f177, %f224, %f210;
	fma.rn.f32 	%f229, %f171, %f223, %f211;
	fma.rn.f32 	%f230, %f173, %f223, %f212;
	fma.rn.f32 	%f231, %f175, %f223, %f213;
	fma.rn.f32 	%f232, %f177, %f223, %f214;
	fma.rn.f32 	%f233, %f183, %f224, %f215;
	fma.rn.f32 	%f234, %f185, %f224, %f216;
	fma.rn.f32 	%f235, %f187, %f224, %f217;
	fma.rn.f32 	%f236, %f189, %f224, %f218;
	fma.rn.f32 	%f237, %f183, %f223, %f219;
	fma.rn.f32 	%f238, %f185, %f223, %f220;
	fma.rn.f32 	%f239, %f187, %f223, %f221;
	fma.rn.f32 	%f240, %f189, %f223, %f222;
	ld.shared.f32 	%f241, [%r105];
	ld.shared.f32 	%f242, [%r105+-9216];
	fma.rn.f32 	%f338, %f197, %f242, %f225;
	fma.rn.f32 	%f334, %f198, %f242, %f226;
	fma.rn.f32 	%f330, %f199, %f242, %f227;
	fma.rn.f32 	%f326, %f200, %f242, %f228;
	fma.rn.f32 	%f322, %f197, %f241, %f229;
	fma.rn.f32 	%f318, %f198, %f241, %f230;
	fma.rn.f32 	%f314, %f199, %f241, %f231;
	fma.rn.f32 	%f310, %f200, %f241, %f232;
	fma.rn.f32 	%f337, %f201, %f242, %f233;
	fma.rn.f32 	%f333, %f202, %f242, %f234;
	fma.rn.f32 	%f329, %f203, %f242, %f235;
	fma.rn.f32 	%f325, %f204, %f242, %f236;
	fma.rn.f32 	%f321, %f201, %f241, %f237;
	fma.rn.f32 	%f317, %f202, %f241, %f238;
	fma.rn.f32 	%f313, %f203, %f241, %f239;
	fma.rn.f32 	%f309, %f204, %f241, %f240;
	add.s32 	%r106, %r106, 12;
	add.s32 	%r105, %r105, 12;
	setp.ne.s32 	%p13, %r106, 9252;
	mov.f32 	%f308, %f101;
	mov.u32 	%r104, %r21;
	@%p13 bra 	$L__BB0_7;
	mov.b32 	%r103, 1;
	mov.pred 	%p16, 0;
	@%p2 bra 	$L__BB0_6;
	add.s32 	%r102, %r102, 1;
	setp.ne.s32 	%p15, %r102, 64;
	@%p15 bra 	$L__BB0_1;
	ld.param.u64 	%rd31, [candidate4_param_2];
	cvta.to.global.u64 	%rd26, %rd31;
	mov.u32 	%r97, %tid.x;
	shr.u32 	%r98, %r97, 3;
	mad.lo.s32 	%r99, %r98, 6264, %r97;
	add.s32 	%r100, %r99, %r2;
	add.s32 	%r101, %r100, %r1;
	mul.wide.u32 	%rd27, %r101, 4;
	add.s64 	%rd28, %rd26, %rd27;
	st.global.f32 	[%rd28], %f340;
	st.global.f32 	[%rd28+448], %f336;
	st.global.f32 	[%rd28+896], %f332;
	st.global.f32 	[%rd28+1344], %f328;
	st.global.f32 	[%rd28+1605632], %f324;
	st.global.f32 	[%rd28+1606080], %f320;
	st.global.f32 	[%rd28+1606528], %f316;
	st.global.f32 	[%rd28+1606976], %f312;
	st.global.f32 	[%rd28+224], %f339;
	st.global.f32 	[%rd28+672], %f335;
	st.global.f32 	[%rd28+1120], %f331;
	st.global.f32 	[%rd28+1568], %f327;
	st.global.f32 	[%rd28+1605856], %f323;
	st.global.f32 	[%rd28+1606304], %f319;
	st.global.f32 	[%rd28+1606752], %f315;
	st.global.f32 	[%rd28+1607200], %f311;
	st.global.f32 	[%rd28+12544], %f338;
	st.global.f32 	[%rd28+12992], %f334;
	st.global.f32 	[%rd28+13440], %f330;
	st.global.f32 	[%rd28+13888], %f326;
	st.global.f32 	[%rd28+1618176], %f322;
	st.global.f32 	[%rd28+1618624], %f318;
	st.global.f32 	[%rd28+1619072], %f314;
	st.global.f32 	[%rd28+1619520], %f310;
	st.global.f32 	[%rd28+12768], %f337;
	st.global.f32 	[%rd28+13216], %f333;
	st.global.f32 	[%rd28+13664], %f329;
	st.global.f32 	[%rd28+14112], %f325;
	st.global.f32 	[%rd28+1618400], %f321;
	st.global.f32 	[%rd28+1618848], %f317;
	st.global.f32 	[%rd28+1619296], %f313;
	st.global.f32 	[%rd28+1619744], %f309;
	ret;

}


// ===== COMPILED SASS (sm_100) =====

	.target	sm_100

	.elftype	@"ET_EXEC"


//--------------------- .note.nv.tkinfo           --------------------------
	.section	.note.nv.tkinfo,"",@"SHT_NOTE"
	.sectionflags	@"SHF_NOTE_NV_TKINFO"
	.tkinfo
        /*0018*/ 	.word	0x00000002
        /*0030*/ 	.string	""
        /*0030*/ 	.string	"ptxas"
        /*0030*/ 	.string	"Cuda compilation tools, release 13.0, V13.0.88"
        /*0030*/ 	.string	"Build cuda_13.0.r13.0/compiler.36424714_0"
        /*0030*/ 	.string	"-arch sm_100 -m 64 "



//--------------------- .note.nv.cuinfo           --------------------------
	.section	.note.nv.cuinfo,"",@"SHT_NOTE"
	.sectionflags	@"SHF_NOTE_NV_CUINFO"
        /*0018*/ 	.short	0x0002
        /*001a*/ 	.short	0x0064
        /*001c*/ 	.short	0x0082
	.zero		2


//--------------------- .nv.info                  --------------------------
	.section	.nv.info,"",@"SHT_CUDA_INFO"
	.align	4


	//----- nvinfo : EIATTR_REGCOUNT
	.align		4
        /*0000*/ 	.byte	0x04, 0x2f
        /*0002*/ 	.short	(.L_1 - .L_0)
	.align		4
.L_0:
        /*0004*/ 	.word	index@(candidate4)
        /*0008*/ 	.word	0x00000040


	//----- nvinfo : EIATTR_FRAME_SIZE
	.align		4
.L_1:
        /*000c*/ 	.byte	0x04, 0x11
        /*000e*/ 	.short	(.L_3 - .L_2)
	.align		4
.L_2:
        /*0010*/ 	.word	index@(candidate4)
        /*0014*/ 	.word	0x00000000


	//----- nvinfo : EIATTR_MIN_STACK_SIZE
	.align		4
.L_3:
        /*0018*/ 	.byte	0x04, 0x12
        /*001a*/ 	.short	(.L_5 - .L_4)
	.align		4
.L_4:
        /*001c*/ 	.word	index@(candidate4)
        /*0020*/ 	.word	0x00000000
.L_5:


//--------------------- .nv.compat                --------------------------
	.section	.nv.compat,"",@"SHT_CUDA_COMPAT_INFO"
	.align	4
        /*0000*/ 	.byte	0x02, 0x09, 0x00, 0x00, 0x02, 0x02, 0x01, 0x00, 0x02, 0x05, 0x05, 0x00, 0x03, 0x07, 0x01, 0x01
        /*0010*/ 	.byte	0x02, 0x03, 0x00, 0x00, 0x02, 0x06, 0x01, 0x00, 0x04, 0x0b, 0x08, 0x00, 0x09, 0x00, 0x00, 0x00
        /*0020*/ 	.byte	0x00, 0x00, 0x00, 0x00


//--------------------- .nv.info.candidate4       --------------------------
	.section	.nv.info.candidate4,"",@"SHT_CUDA_INFO"
	.sectionflags	@""
	.align	4


	//----- nvinfo : EIATTR_CUDA_API_VERSION
	.align		4
        /*0000*/ 	.byte	0x04, 0x37
        /*0002*/ 	.short	(.L_7 - .L_6)
.L_6:
        /*0004*/ 	.word	0x00000082


	//----- nvinfo : EIATTR_KPARAM_INFO
	.align		4
.L_7:
        /*0008*/ 	.byte	0x04, 0x17
        /*000a*/ 	.short	(.L_9 - .L_8)
.L_8:
        /*000c*/ 	.word	0x00000000
        /*0010*/ 	.short	0x0002
        /*0012*/ 	.short	0x0010
        /*0014*/ 	.byte	0x00, 0xf5, 0x21, 0x00


	//----- nvinfo : EIATTR_KPARAM_INFO
	.align		4
.L_9:
        /*0018*/ 	.byte	0x04, 0x17
        /*001a*/ 	.short	(.L_11 - .L_10)
.L_10:
        /*001c*/ 	.word	0x00000000
        /*0020*/ 	.short	0x0001
        /*0022*/ 	.short	0x0008
        /*0024*/ 	.byte	0x00, 0xf5, 0x21, 0x00


	//----- nvinfo : EIATTR_KPARAM_INFO
	.align		4
.L_11:
        /*0028*/ 	.byte	0x04, 0x17
        /*002a*/ 	.short	(.L_13 - .L_12)
.L_12:
        /*002c*/ 	.word	0x00000000
        /*0030*/ 	.short	0x0000
        /*0032*/ 	.short	0x0000
        /*0034*/ 	.byte	0x00, 0xf5, 0x21, 0x00


	//----- nvinfo : EIATTR_SPARSE_MMA_MASK
	.align		4
.L_13:
        /*0038*/ 	.byte	0x03, 0x50
        /*003a*/ 	.short	0x0000


	//----- nvinfo : EIATTR_MAXREG_COUNT
	.align		4
        /*003c*/ 	.byte	0x03, 0x1b
        /*003e*/ 	.short	0x0080


	//----- nvinfo : EIATTR_NUM_BARRIERS
	.align		4
        /*0040*/ 	.byte	0x02, 0x4c
        /*0042*/ 	.byte	0x01
	.zero		1


	//----- nvinfo : EIATTR_MERCURY_ISA_VERSION
	.align		4
        /*0044*/ 	.byte	0x03, 0x5f
        /*0046*/ 	.short	0x0101


	//----- nvinfo : EIATTR_VRC_CTA_INIT_COUNT
	.align		4
        /*0048*/ 	.byte	0x02, 0x4a
	.zero		1
	.zero		1


	//----- nvinfo : EIATTR_EXIT_INSTR_OFFSETS
	.align		4
        /*004c*/ 	.byte	0x04, 0x1c
        /*004e*/ 	.short	(.L_15 - .L_14)


	//   ....[0]....
.L_14:
        /*0050*/ 	.word	0x00001c50


	//----- nvinfo : EIATTR_MAX_THREADS
	.align		4
.L_15:
        /*0054*/ 	.byte	0x04, 0x05
        /*0056*/ 	.short	(.L_17 - .L_16)
.L_16:
        /*0058*/ 	.word	0x00000200
        /*005c*/ 	.word	0x00000001
        /*0060*/ 	.word	0x00000001


	//----- nvinfo : EIATTR_CRS_STACK_SIZE
	.align		4
.L_17:
        /*0064*/ 	.byte	0x04, 0x1e
        /*0066*/ 	.short	(.L_19 - .L_18)
.L_18:
        /*0068*/ 	.word	0x00000000


	//----- nvinfo : EIATTR_CBANK_PARAM_SIZE
	.align		4
.L_19:
        /*006c*/ 	.byte	0x03, 0x19
        /*006e*/ 	.short	0x0018


	//----- nvinfo : EIATTR_PARAM_CBANK
	.align		4
        /*0070*/ 	.byte	0x04, 0x0a
        /*0072*/ 	.short	(.L_21 - .L_20)
	.align		4
.L_20:
        /*0074*/ 	.word	index@(.nv.constant0.candidate4)
        /*0078*/ 	.short	0x0380
        /*007a*/ 	.short	0x0018


	//----- nvinfo : EIATTR_SW_WAR
	.align		4
.L_21:
        /*007c*/ 	.byte	0x04, 0x36
        /*007e*/ 	.short	(.L_23 - .L_22)
.L_22:
        /*0080*/ 	.word	0x00000008
.L_23:


//--------------------- .nv.callgraph             --------------------------
	.section	.nv.callgraph,"",@"SHT_CUDA_CALLGRAPH"
	.align	4
	.sectionentsize	8
	.align		4
        /*0000*/ 	.word	0x00000000
	.align		4
        /*0004*/ 	.word	0xffffffff
	.align		4
        /*0008*/ 	.word	0x00000000
	.align		4
        /*000c*/ 	.word	0xfffffffe
	.align		4
        /*0010*/ 	.word	0x00000000
	.align		4
        /*0014*/ 	.word	0xfffffffd
	.align		4
        /*0018*/ 	.word	0x00000000
	.align		4
        /*001c*/ 	.word	0xfffffffc


//--------------------- .text.candidate4          --------------------------
	.section	.text.candidate4,"ax",@progbits
	.align	128
        .global         candidate4
        .type           candidate4,@function
        .size           candidate4,(.L_x_6 - candidate4)
        .other          candidate4,@"STO_CUDA_ENTRY STV_DEFAULT"
candidate4:
.text.candidate4:
[----:B------:R-:W-:Y:S01]  /*0000*/  LDC R1, c[0x0][0x37c] ;  /* 0x0000df00ff017b82 */ /* 0x000fe20000000800 */
[----:B------:R-:W0:Y:S01]  /*0010*/  S2R R6, SR_TID.X ;  /* 0x0000000000067919 */ /* 0x000e220000002100 */
[----:B------:R-:W-:Y:S01]  /*0020*/  HFMA2 R28, -RZ, RZ, 0, 0 ;  /* 0x00000000ff1c7431 */ /* 0x000fe200000001ff */
[----:B------:R-:W-:Y:S01]  /*0030*/  CS2R R38, SRZ ;  /* 0x0000000000267805 */ /* 0x000fe2000001ff00 */
[----:B------:R-:W-:Y:S01]  /*0040*/  HFMA2 R56, -RZ, RZ, 0, 0 ;  /* 0x00000000ff387431 */ /* 0x000fe200000001ff */
[----:B------:R-:W1:Y:S01]  /*0050*/  S2R R21, SR_CTAID.X ;  /* 0x0000000000157919 */ /* 0x000e620000002500 */
[----:B------:R-:W-:Y:S02]  /*0060*/  CS2R R26, SRZ ;  /* 0x00000000001a7805 */ /* 0x000fe4000001ff00 */
[----:B------:R-:W-:Y:S02]  /*0070*/  CS2R R46, SRZ ;  /* 0x00000000002e7805 */ /* 0x000fe4000001ff00 */
[----:B------:R-:W-:-:S02]  /*0080*/  CS2R R42, SRZ ;  /* 0x00000000002a7805 */ /* 0x000fc4000001ff00 */
[----:B------:R-:W-:Y:S02]  /*0090*/  MOV R30, RZ ;  /* 0x000000ff001e7202 */ /* 0x000fe40000000f00 */
[----:B------:R-:W-:Y:S02]  /*00a0*/  CS2R R24, SRZ ;  /* 0x0000000000187805 */ /* 0x000fe4000001ff00 */
[----:B------:R-:W-:Y:S02]  /*00b0*/  CS2R R44, SRZ ;  /* 0x00000000002c7805 */ /* 0x000fe4000001ff00 */
[----:B------:R-:W-:Y:S02]  /*00c0*/  CS2R R40, SRZ ;  /* 0x0000000000287805 */ /* 0x000fe4000001ff00 */
[----:B------:R-:W-:Y:S02]  /*00d0*/  CS2R R22, SRZ ;  /* 0x0000000000167805 */ /* 0x000fe4000001ff00 */
[----:B------:R-:W-:-:S02]  /*00e0*/  CS2R R54, SRZ ;  /* 0x0000000000367805 */ /* 0x000fc4000001ff00 */
[----:B------:R-:W-:Y:S02]  /*00f0*/  CS2R R50, SRZ ;  /* 0x0000000000327805 */ /* 0x000fe4000001ff00 */
[----:B------:R-:W-:Y:S02]  /*0100*/  CS2R R48, SRZ ;  /* 0x0000000000307805 */ /* 0x000fe4000001ff00 */
[----:B------:R-:W-:Y:S01]  /*0110*/  CS2R R52, SRZ ;  /* 0x0000000000347805 */ /* 0x000fe2000001ff00 */
[----:B------:R-:W2:Y:S01]  /*0120*/  LDCU.64 UR6, c[0x0][0x358] ;  /* 0x00006b00ff0677ac */ /* 0x000ea20008000a00 */
[C---:B0-----:R-:W-:Y:S02]  /*0130*/  LOP3.LUT R2, R6.reuse, 0x200, RZ, 0xfc, !PT ;  /* 0x0000020006027812 */ /* 0x041fe400078efcff */
[----:B------:R-:W-:Y:S02]  /*0140*/  LOP3.LUT R3, R6, 0x400, RZ, 0xfc, !PT ;  /* 0x0000040006037812 */ /* 0x000fe400078efcff */
[----:B------:R-:W-:-:S02]  /*0150*/  LOP3.LUT R0, R2, 0xffff, RZ, 0xc0, !PT ;  /* 0x0000ffff02007812 */ /* 0x000fc400078ec0ff */
[----:B------:R-:W-:Y:S02]  /*0160*/  LOP3.LUT R4, R6, 0x600, RZ, 0xfc, !PT ;  /* 0x0000060006047812 */ /* 0x000fe400078efcff */
[----:B------:R-:W-:Y:S01]  /*0170*/  LOP3.LUT R5, R3, 0xffff, RZ, 0xc0, !PT ;  /* 0x0000ffff03057812 */ /* 0x000fe200078ec0ff */
[----:B------:R-:W-:Y:S01]  /*0180*/  IMAD R0, R0, 0xe39, RZ ;  /* 0x00000e3900007824 */ /* 0x000fe200078e02ff */
[----:B------:R-:W-:Y:S02]  /*0190*/  LOP3.LUT R7, R4, 0xffff, RZ, 0xc0, !PT ;  /* 0x0000ffff04077812 */ /* 0x000fe400078ec0ff */
[C---:B------:R-:W-:Y:S01]  /*01a0*/  PRMT R16, R6.reuse, 0x9910, RZ ;  /* 0x0000991006107816 */ /* 0x040fe200000000ff */
[----:B------:R-:W-:Y:S01]  /*01b0*/  IMAD R5, R5, 0xe39, RZ ;  /* 0x00000e3905057824 */ /* 0x000fe200078e02ff */
[----:B------:R-:W-:Y:S01]  /*01c0*/  SHF.R.U32.HI R0, RZ, 0x10, R0 ;  /* 0x00000010ff007819 */ /* 0x000fe20000011600 */
[----:B------:R-:W-:Y:S01]  /*01d0*/  IMAD R8, R7, 0xe39, RZ ;  /* 0x00000e3907087824 */ /* 0x000fe200078e02ff */
[----:B------:R-:W-:-:S02]  /*01e0*/  LOP3.LUT R7, R6, 0x800, RZ, 0xfc, !PT ;  /* 0x0000080006077812 */ /* 0x000fc400078efcff */
[----:B------:R-:W-:Y:S02]  /*01f0*/  PRMT R9, R0, 0x9910, RZ ;  /* 0x0000991000097816 */ /* 0x000fe400000000ff */
[----:B------:R-:W-:Y:S02]  /*0200*/  SHF.R.U32.HI R0, RZ, 0x10, R5 ;  /* 0x00000010ff007819 */ /* 0x000fe40000011605 */
[----:B------:R-:W-:Y:S02]  /*0210*/  SHF.R.U32.HI R5, RZ, 0x10, R8 ;  /* 0x00000010ff057819 */ /* 0x000fe40000011608 */
[----:B------:R-:W-:Y:S02]  /*0220*/  MOV R8, R9 ;  /* 0x0000000900087202 */ /* 0x000fe40000000f00 */
[----:B------:R-:W-:Y:S02]  /*0230*/  LOP3.LUT R9, R7, 0xffff, RZ, 0xc0, !PT ;  /* 0x0000ffff07097812 */ /* 0x000fe400078ec0ff */
[----:B------:R-:W-:Y:S01]  /*0240*/  PRMT R10, R0, 0x9910, RZ ;  /* 0x00009910000a7816 */ /* 0x000fe200000000ff */
[----:B------:R-:W-:Y:S01]  /*0250*/  IMAD R0, R8, 0x12, RZ ;  /* 0x0000001208007824 */ /* 0x000fe200078e02ff */
[----:B------:R-:W-:Y:S01]  /*0260*/  PRMT R11, R5, 0x9910, RZ ;  /* 0x00009910050b7816 */ /* 0x000fe200000000ff */
[----:B------:R-:W-:Y:S01]  /*0270*/  IMAD R8, R9, 0xe39, RZ ;  /* 0x00000e3909087824 */ /* 0x000fe200078e02ff */
[----:B------:R-:W-:-:S02]  /*0280*/  MOV R5, R10 ;  /* 0x0000000a00057202 */ /* 0x000fc40000000f00 */
[----:B------:R-:W-:Y:S02]  /*0290*/  MOV R10, R11 ;  /* 0x0000000b000a7202 */ /* 0x000fe40000000f00 */
[----:B------:R-:W-:Y:S01]  /*02a0*/  IADD3 R11, PT, PT, RZ, -R0, RZ ;  /* 0x80000000ff0b7210 */ /* 0x000fe20007ffe0ff */
[----:B------:R-:W-:Y:S01]  /*02b0*/  IMAD R0, R5, 0x12, RZ ;  /* 0x0000001205007824 */ /* 0x000fe200078e02ff */
[----:B------:R-:W-:Y:S01]  /*02c0*/  SHF.R.U32.HI R8, RZ, 0x10, R8 ;  /* 0x00000010ff087819 */ /* 0x000fe20000011608 */
[----:B------:R-:W-:Y:S01]  /*02d0*/  IMAD R5, R10, 0x12, RZ ;  /* 0x000000120a057824 */ /* 0x000fe200078e02ff */
[----:B------:R-:W-:Y:S02]  /*02e0*/  LOP3.LUT R9, R6, 0xa00, RZ, 0xfc, !PT ;  /* 0x00000a0006097812 */ /* 0x000fe400078efcff */
[----:B------:R-:W-:Y:S02]  /*02f0*/  PRMT R12, R8, 0x9910, RZ ;  /* 0x00009910080c7816 */ /* 0x000fe400000000ff */
[----:B------:R-:W-:-:S02]  /*0300*/  PRMT R11, R11, 0x7710, RZ ;  /* 0x000077100b0b7816 */ /* 0x000fc400000000ff */
[----:B------:R-:W-:Y:S02]  /*0310*/  LOP3.LUT R10, R9, 0xffff, RZ, 0xc0, !PT ;  /* 0x0000ffff090a7812 */ /* 0x000fe400078ec0ff */
[----:B------:R-:W-:Y:S02]  /*0320*/  IADD3 R5, PT, PT, RZ, -R5, RZ ;  /* 0x80000005ff057210 */ /* 0x000fe40007ffe0ff */
[----:B------:R-:W-:Y:S02]  /*0330*/  IADD3 R8, PT, PT, RZ, -R0, RZ ;  /* 0x80000000ff087210 */ /* 0x000fe40007ffe0ff */
[----:B------:R-:W-:Y:S02]  /*0340*/  MOV R0, R12 ;  /* 0x0000000c00007202 */ /* 0x000fe40000000f00 */
[----:B------:R-:W-:Y:S01]  /*0350*/  IADD3 R2, PT, PT, R2, R11, RZ ;  /* 0x0000000b02027210 */ /* 0x000fe20007ffe0ff */
[----:B------:R-:W-:Y:S01]  /*0360*/  IMAD R11, R10, 0xe39, RZ ;  /* 0x00000e390a0b7824 */ /* 0x000fe200078e02ff */
[----:B------:R-:W-:Y:S01]  /*0370*/  PRMT R5, R5, 0x7710, RZ ;  /* 0x0000771005057816 */ /* 0x000fe200000000ff */
[----:B------:R-:W-:Y:S01]  /*0380*/  IMAD R0, R0, 0x12, RZ ;  /* 0x0000001200007824 */ /* 0x000fe200078e02ff */
[----:B------:R-:W-:-:S02]  /*0390*/  PRMT R10, R8, 0x7710, RZ ;  /* 0x00007710080a7816 */ /* 0x000fc400000000ff */
[----:B------:R-:W-:Y:S02]  /*03a0*/  LOP3.LUT R8, R6, 0xc00, RZ, 0xfc, !PT ;  /* 0x00000c0006087812 */ /* 0x000fe400078efcff */
[----:B------:R-:W-:Y:S02]  /*03b0*/  IADD3 R4, PT, PT, R4, R5, RZ ;  /* 0x0000000504047210 */ /* 0x000fe40007ffe0ff */
[----:B------:R-:W-:Y:S02]  /*03c0*/  SHF.R.U32.HI R5, RZ, 0x10, R11 ;  /* 0x00000010ff057819 */ /* 0x000fe4000001160b */
[----:B------:R-:W-:Y:S02]  /*03d0*/  IADD3 R3, PT, PT, R3, R10, RZ ;  /* 0x0000000a03037210 */ /* 0x000fe40007ffe0ff */
[----:B------:R-:W-:Y:S02]  /*03e0*/  LOP3.LUT R10, R8, 0xffff, RZ, 0xc0, !PT ;  /* 0x0000ffff080a7812 */ /* 0x000fe400078ec0ff */
[----:B------:R-:W-:-:S02]  /*03f0*/  IADD3 R0, PT, PT, RZ, -R0, RZ ;  /* 0x80000000ff007210 */ /* 0x000fc40007ffe0ff */
[----:B------:R-:W-:Y:S01]  /*0400*/  PRMT R5, R5, 0x9910, RZ ;  /* 0x0000991005057816 */ /* 0x000fe200000000ff */
[----:B------:R-:W-:Y:S01]  /*0410*/  IMAD R13, R10, 0xe39, RZ ;  /* 0x00000e390a0d7824 */ /* 0x000fe200078e02ff */
[----:B------:R-:W-:Y:S02]  /*0420*/  LOP3.LUT R11, R6, 0xe00, RZ, 0xfc, !PT ;  /* 0x00000e00060b7812 */ /* 0x000fe400078efcff */
[----:B------:R-:W-:Y:S02]  /*0430*/  PRMT R0, R0, 0x7710, RZ ;  /* 0x0000771000007816 */ /* 0x000fe400000000ff */
[----:B------:R-:W-:Y:S02]  /*0440*/  MOV R10, R5 ;  /* 0x00000005000a7202 */ /* 0x000fe40000000f00 */
[----:B------:R-:W-:Y:S01]  /*0450*/  LOP3.LUT R12, R6, 0x1000, RZ, 0xfc, !PT ;  /* 0x00001000060c7812 */ /* 0x000fe200078efcff */
[----:B------:R-:W-:Y:S01]  /*0460*/  IMAD.IADD R5, R7, 0x1, R0 ;  /* 0x0000000107057824 */ /* 0x000fe200078e0200 */
[----:B------:R-:W-:Y:S01]  /*0470*/  LOP3.LUT R14, R11, 0xffff, RZ, 0xc0, !PT ;  /* 0x0000ffff0b0e7812 */ /* 0x000fe200078ec0ff */
[----:B------:R-:W-:Y:S01]  /*0480*/  IMAD R0, R10, 0x12, RZ ;  /* 0x000000120a007824 */ /* 0x000fe200078e02ff */
[----:B------:R-:W-:-:S02]  /*0490*/  LOP3.LUT R15, R12, 0xffff, RZ, 0xc0, !PT ;  /* 0x0000ffff0c0f7812 */ /* 0x000fc400078ec0ff */
[----:B------:R-:W-:Y:S01]  /*04a0*/  SHF.R.U32.HI R7, RZ, 0x10, R13 ;  /* 0x00000010ff077819 */ /* 0x000fe2000001160d */
[----:B------:R-:W-:Y:S01]  /*04b0*/  IMAD R14, R14, 0xe39, RZ ;  /* 0x00000e390e0e7824 */ /* 0x000fe200078e02ff */
[----:B------:R-:W-:Y:S01]  /*04c0*/  ISETP.GE.U32.AND P1, PT, R6, 0x64, PT ;  /* 0x000000640600780c */ /* 0x000fe20003f26070 */
[----:B------:R-:W-:Y:S01]  /*04d0*/  IMAD R13, R15, 0xe39, RZ ;  /* 0x00000e390f0d7824 */ /* 0x000fe200078e02ff */
[----:B------:R-:W-:Y:S02]  /*04e0*/  PRMT R10, R7, 0x9910, RZ ;  /* 0x00009910070a7816 */ /* 0x000fe400000000ff */
[----:B------:R-:W-:Y:S02]  /*04f0*/  IADD3 R7, PT, PT, RZ, -R0, RZ ;  /* 0x80000000ff077210 */ /* 0x000fe40007ffe0ff */
[----:B------:R-:W-:Y:S01]  /*0500*/  SHF.R.U32.HI R0, RZ, 0x10, R14 ;  /* 0x00000010ff007819 */ /* 0x000fe2000001160e */
[----:B------:R-:W-:Y:S01]  /*0510*/  IMAD R10, R10, 0x12, RZ ;  /* 0x000000120a0a7824 */ /* 0x000fe200078e02ff */
[----:B------:R-:W-:-:S02]  /*0520*/  MOV R14, R16 ;  /* 0x00000010000e7202 */ /* 0x000fc40000000f00 */
[----:B------:R-:W-:Y:S02]  /*0530*/  PRMT R16, R7, 0x7710, RZ ;  /* 0x0000771007107816 */ /* 0x000fe400000000ff */
[----:B------:R-:W-:Y:S02]  /*0540*/  SHF.R.U32.HI R13, RZ, 0x10, R13 ;  /* 0x00000010ff0d7819 */ /* 0x000fe4000001160d */
[----:B------:R-:W-:Y:S01]  /*0550*/  PRMT R15, R0, 0x9910, RZ ;  /* 0x00009910000f7816 */ /* 0x000fe200000000ff */
[----:B------:R-:W-:Y:S01]  /*0560*/  IMAD R0, R14, 0xcd, RZ ;  /* 0x000000cd0e007824 */ /* 0x000fe200078e02ff */
[----:B------:R-:W-:Y:S02]  /*0570*/  IADD3 R7, PT, PT, R9, R16, RZ ;  /* 0x0000001009077210 */ /* 0x000fe40007ffe0ff */
[----:B------:R-:W-:Y:S02]  /*0580*/  PRMT R9, R13, 0x9910, RZ ;  /* 0x000099100d097816 */ /* 0x000fe400000000ff */
[----:B------:R-:W-:-:S02]  /*0590*/  MOV R13, R15 ;  /* 0x0000000f000d7202 */ /* 0x000fc40000000f00 */
[----:B------:R-:W-:Y:S02]  /*05a0*/  IADD3 R10, PT, PT, RZ, -R10, RZ ;  /* 0x8000000aff0a7210 */ /* 0x000fe40007ffe0ff */
[----:B------:R-:W-:Y:S02]  /*05b0*/  MOV R14, R9 ;  /* 0x00000009000e7202 */ /* 0x000fe40000000f00 */
[----:B------:R-:W-:Y:S02]  /*05c0*/  LOP3.LUT R9, R6, 0xffff, RZ, 0xc0, !PT ;  /* 0x0000ffff06097812 */ /* 0x000fe400078ec0ff */
[----:B------:R-:W-:Y:S02]  /*05d0*/  LOP3.LUT R0, R0, 0xffff, RZ, 0xc0, !PT ;  /* 0x0000ffff00007812 */ /* 0x000fe400078ec0ff */
[----:B------:R-:W-:Y:S01]  /*05e0*/  PRMT R15, R10, 0x7710, RZ ;  /* 0x000077100a0f7816 */ /* 0x000fe200000000ff */
[----:B------:R-:W-:Y:S01]  /*05f0*/  IMAD R10, R13, 0x12, RZ ;  /* 0x000000120d0a7824 */ /* 0x000fe200078e02ff */
[----:B------:R-:W-:Y:S01]  /*0600*/  SHF.R.U32.HI R0, RZ, 0xb, R0 ;  /* 0x0000000bff007819 */ /* 0x000fe20000011600 */
[----:B------:R-:W-:Y:S01]  /*0610*/  IMAD R13, R14, 0x12, RZ ;  /* 0x000000120e0d7824 */ /* 0x000fe200078e02ff */
[----:B------:R-:W-:Y:S01]  /*0620*/  ISETP.GT.U32.AND P0, PT, R6, 0x63, PT ;  /* 0x000000630600780c */ /* 0x000fe20003f04070 */
[----:B------:R-:W-:Y:S01]  /*0630*/  IMAD R14, R9, 0xe39, RZ ;  /* 0x00000e39090e7824 */ /* 0x000fe200078e02ff */
[----:B------:R-:W-:-:S02]  /*0640*/  IADD3 R9, PT, PT, R8, R15, RZ ;  /* 0x0000000f08097210 */ /* 0x000fc40007ffe0ff */
[----:B------:R-:W-:Y:S02]  /*0650*/  PRMT R0, R0, 0x9910, RZ ;  /* 0x0000991000007816 */ /* 0x000fe400000000ff */
[----:B------:R-:W-:Y:S02]  /*0660*/  SHF.R.U32.HI R8, RZ, 0x10, R14 ;  /* 0x00000010ff087819 */ /* 0x000fe4000001160e */
[----:B------:R-:W-:Y:S01]  /*0670*/  IADD3 R10, PT, PT, RZ, -R10, RZ ;  /* 0x8000000aff0a7210 */ /* 0x000fe20007ffe0ff */
[----:B------:R-:W-:Y:S01]  /*0680*/  IMAD R0, R0, 0xa, RZ ;  /* 0x0000000a00007824 */ /* 0x000fe200078e02ff */
[----:B------:R-:W-:Y:S02]  /*0690*/  PRMT R8, R8, 0x9910, RZ ;  /* 0x0000991008087816 */ /* 0x000fe400000000ff */
[----:B------:R-:W-:Y:S02]  /*06a0*/  IADD3 R13, PT, PT, RZ, -R13, RZ ;  /* 0x8000000dff0d7210 */ /* 0x000fe40007ffe0ff */
[----:B------:R-:W-:Y:S01]  /*06b0*/  PRMT R10, R10, 0x7710, RZ ;  /* 0x000077100a0a7816 */ /* 0x000fe200000000ff */
[----:B------:R-:W-:Y:S01]  /*06c0*/  IMAD R8, R8, 0x46e, RZ ;  /* 0x0000046e08087824 */ /* 0x000fe200078e02ff */
[----:B------:R-:W-:-:S02]  /*06d0*/  SHF.R.U32.HI R15, RZ, 0x1, R6 ;  /* 0x00000001ff0f7819 */ /* 0x000fc40000011606 */
[----:B------:R-:W-:Y:S01]  /*06e0*/  PRMT R13, R13, 0x7710, RZ ;  /* 0x000077100d0d7816 */ /* 0x000fe200000000ff */
[----:B------:R-:W-:Y:S01]  /*06f0*/  IMAD.IADD R10, R11, 0x1, R10 ;  /* 0x000000010b0a7824 */ /* 0x000fe200078e020a */
[----:B------:R-:W-:Y:S02]  /*0700*/  IADD3 R19, PT, PT, RZ, -R0, RZ ;  /* 0x80000000ff137210 */ /* 0x000fe40007ffe0ff */
[----:B------:R-:W-:Y:S02]  /*0710*/  LOP3.LUT R0, R15, 0x100, RZ, 0xfc, !PT ;  /* 0x000001000f007812 */ /* 0x000fe400078efcff */
[----:B------:R-:W-:Y:S02]  /*0720*/  IADD3 R11, PT, PT, R12, R13, RZ ;  /* 0x0000000d0c0b7210 */ /* 0x000fe40007ffe0ff */
[----:B------:R-:W-:Y:S02]  /*0730*/  IADD3 R13, PT, PT, R6, 0x9c, RZ ;  /* 0x0000009c060d7810 */ /* 0x000fe40007ffe0ff */
[----:B------:R-:W-:-:S02]  /*0740*/  LOP3.LUT R17, R8, 0xffff, RZ, 0xc0, !PT ;  /* 0x0000ffff08117812 */ /* 0x000fc400078ec0ff */
[----:B------:R-:W-:Y:S02]  /*0750*/  PRMT R19, R19, 0x7710, RZ ;  /* 0x0000771013137816 */ /* 0x000fe400000000ff */
[----:B------:R-:W-:Y:S02]  /*0760*/  LOP3.LUT R16, R0, 0xffff, RZ, 0xc0, !PT ;  /* 0x0000ffff00107812 */ /* 0x000fe400078ec0ff */
[----:B------:R-:W-:Y:S02]  /*0770*/  SEL R14, R6, R13, !P1 ;  /* 0x0000000d060e7207 */ /* 0x000fe40004800000 */
[-C--:B------:R-:W-:Y:S01]  /*0780*/  IADD3 R0, PT, PT, R17, R6.reuse, RZ ;  /* 0x0000000611007210 */ /* 0x080fe20007ffe0ff */
[----:B------:R-:W-:Y:S01]  /*0790*/  IMAD R17, R16, 0x1c72, RZ ;  /* 0x00001c7210117824 */ /* 0x000fe200078e02ff */
[----:B------:R-:W-:Y:S02]  /*07a0*/  IADD3 R12, PT, PT, R19, R6, RZ ;  /* 0x00000006130c7210 */ /* 0x000fe40007ffe0ff */
[----:B------:R-:W-:-:S02]  /*07b0*/  LOP3.LUT R6, R15, 0x200, RZ, 0xfc, !PT ;  /* 0x000002000f067812 */ /* 0x000fc400078efcff */
[C---:B------:R-:W-:Y:S02]  /*07c0*/  LOP3.LUT R8, R15.reuse, 0x300, RZ, 0xfc, !PT ;  /* 0x000003000f087812 */ /* 0x040fe400078efcff */
[C---:B------:R-:W-:Y:S02]  /*07d0*/  LOP3.LUT R13, R15.reuse, 0x400, RZ, 0xfc, !PT ;  /* 0x000004000f0d7812 */ /* 0x040fe400078efcff */
[----:B------:R-:W-:Y:S02]  /*07e0*/  LOP3.LUT R16, R15, 0x500, RZ, 0xfc, !PT ;  /* 0x000005000f107812 */ /* 0x000fe400078efcff */
[----:B------:R-:W-:Y:S02]  /*07f0*/  LOP3.LUT R18, R6, 0xffff, RZ, 0xc0, !PT ;  /* 0x0000ffff06127812 */ /* 0x000fe400078ec0ff */
[----:B------:R-:W-:Y:S02]  /*0800*/  LOP3.LUT R8, R8, 0xffff, RZ, 0xc0, !PT ;  /* 0x0000ffff08087812 */ /* 0x000fe400078ec0ff */
[----:B------:R-:W-:Y:S01]  /*0810*/  LOP3.LUT R13, R13, 0xffff, RZ, 0xc0, !PT ;  /* 0x0000ffff0d0d7812 */ /* 0x000fe200078ec0ff */
[----:B------:R-:W-:Y:S01]  /*0820*/  IMAD R18, R18, 0x1c72, RZ ;  /* 0x00001c7212127824 */ /* 0x000fe200078e02ff */
[----:B------:R-:W-:Y:S01]  /*0830*/  LOP3.LUT R16, R16, 0xffff, RZ, 0xc0, !PT ;  /* 0x0000ffff10107812 */ /* 0x000fe200078ec0ff */
[----:B------:R-:W-:Y:S01]  /*0840*/  IMAD R8, R8, 0x1c72, RZ ;  /* 0x00001c7208087824 */ /* 0x000fe200078e02ff */
[----:B------:R-:W-:Y:S01]  /*0850*/  SHF.R.U32.HI R6, RZ, 0x10, R17 ;  /* 0x00000010ff067819 */ /* 0x000fe20000011611 */
[----:B------:R-:W-:Y:S01]  /*0860*/  IMAD R17, R13, 0x1c72, RZ ;  /* 0x00001c720d117824 */ /* 0x000fe200078e02ff */
[----:B------:R-:W-:Y:S01]  /*0870*/  LOP3.LUT R14, R14, 0xff, RZ, 0xc0, !PT ;  /* 0x000000ff0e0e7812 */ /* 0x000fe200078ec0ff */
[----:B------:R-:W-:Y:S01]  /*0880*/  IMAD R19, R16, 0x1c72, RZ ;  /* 0x00001c7210137824 */ /* 0x000fe200078e02ff */
[----:B------:R-:W-:Y:S01]  /*0890*/  SHF.R.U32.HI R16, RZ, 0x10, R8 ;  /* 0x00000010ff107819 */ /* 0x000fe20000011608 */
[----:B------:R-:W-:Y:S01]  /*08a0*/  IMAD R13, R6, 0x480, RZ ;  /* 0x00000480060d7824 */ /* 0x000fe200078e02ff */
[----:B------:R-:W-:Y:S01]  /*08b0*/  SHF.R.U32.HI R6, RZ, 0x10, R18 ;  /* 0x00000010ff067819 */ /* 0x000fe20000011612 */
[----:B------:R-:W-:Y:S01]  /*08c0*/  IMAD R14, R14, 0xcd, RZ ;  /* 0x000000cd0e0e7824 */ /* 0x000fe200078e02ff */
[----:B------:R-:W-:-:S02]  /*08d0*/  SHF.R.U32.HI R17, RZ, 0x10, R17 ;  /* 0x00000010ff117819 */ /* 0x000fc40000011611 */
[----:B------:R-:W-:Y:S01]  /*08e0*/  SHF.R.U32.HI R18, RZ, 0x10, R19 ;  /* 0x00000010ff127819 */ /* 0x000fe20000011613 */
[----:B------:R-:W-:Y:S01]  /*08f0*/  IMAD R8, R6, 0x480, RZ ;  /* 0x0000048006087824 */ /* 0x000fe200078e02ff */
[----:B------:R-:W-:Y:S01]  /*0900*/  LOP3.LUT R2, R13, 0xffff, R2, 0xf8, !PT ;  /* 0x0000ffff0d027812 */ /* 0x000fe200078ef802 */
[----:B------:R-:W-:Y:S01]  /*0910*/  IMAD R13, R16, 0x480, RZ ;  /* 0x00000480100d7824 */ /* 0x000fe200078e02ff */
[----:B------:R-:W-:Y:S01]  /*0920*/  SHF.R.U32.HI R14, RZ, 0xb, R14 ;  /* 0x0000000bff0e7819 */ /* 0x000fe2000001160e */
[----:B------:R-:W-:Y:S01]  /*0930*/  IMAD R16, R17, 0x480, RZ ;  /* 0x0000048011107824 */ /* 0x000fe200078e02ff */
[----:B------:R-:W-:Y:S01]  /*0940*/  LOP3.LUT R3, R8, 0xffff, R3, 0xf8, !PT ;  /* 0x0000ffff08037812 */ /* 0x000fe200078ef803 */
[----:B-1----:R-:W-:Y:S01]  /*0950*/  IMAD.HI.U32 R6, R21, -0x6db6db6d, RZ ;  /* 0x9249249315067827 */ /* 0x002fe200078e00ff */
[----:B------:R-:W-:Y:S02]  /*0960*/  LOP3.LUT R17, R15, 0x700, RZ, 0xfc, !PT ;  /* 0x000007000f117812 */ /* 0x000fe400078efcff */
[----:B------:R-:W-:Y:S01]  /*0970*/  LOP3.LUT R5, R16, 0xffff, R5, 0xf8, !PT ;  /* 0x0000ffff10057812 */ /* 0x000fe200078ef805 */
[----:B------:R-:W-:Y:S01]  /*0980*/  IMAD R18, R18, 0x480, RZ ;  /* 0x0000048012127824 */ /* 0x000fe200078e02ff */
[----:B------:R-:W-:-:S02]  /*0990*/  SHF.R.U32.HI R8, RZ, 0x2, R6 ;  /* 0x00000002ff087819 */ /* 0x000fc40000011606 */
[C---:B------:R-:W-:Y:S02]  /*09a0*/  LOP3.LUT R16, R15.reuse, 0x600, RZ, 0xfc, !PT ;  /* 0x000006000f107812 */ /* 0x040fe400078efcff */
[----:B------:R-:W-:Y:S01]  /*09b0*/  LOP3.LUT R6, R18, 0xffff, R7, 0xf8, !PT ;  /* 0x0000ffff12067812 */ /* 0x000fe200078ef807 */
[C---:B------:R-:W-:Y:S01]  /*09c0*/  IMAD R7, R8.reuse, 0x1c0, RZ ;  /* 0x000001c008077824 */ /* 0x040fe200078e02ff */
[----:B------:R-:W-:Y:S01]  /*09d0*/  LOP3.LUT R18, R15, 0x800, RZ, 0xfc, !PT ;  /* 0x000008000f127812 */ /* 0x000fe200078efcff */
[----:B------:R-:W-:Y:S01]  /*09e0*/  IMAD R15, R8, -0x7, R21 ;  /* 0xfffffff9080f7824 */ /* 0x000fe200078e0215 */
[----:B------:R-:W-:Y:S02]  /*09f0*/  LOP3.LUT R16, R16, 0xffff, RZ, 0xc0, !PT ;  /* 0x0000ffff10107812 */ /* 0x000fe400078ec0ff */
[----:B------:R-:W-:Y:S02]  /*0a00*/  LOP3.LUT R19, R17, 0xffff, RZ, 0xc0, !PT ;  /* 0x0000ffff11137812 */ /* 0x000fe400078ec0ff */
[----:B------:R-:W-:Y:S01]  /*0a10*/  LOP3.LUT R20, R18, 0xffff, RZ, 0xc0, !PT ;  /* 0x0000ffff12147812 */ /* 0x000fe200078ec0ff */
[----:B------:R-:W-:Y:S01]  /*0a20*/  IMAD R17, R16, 0x1c72, RZ ;  /* 0x00001c7210117824 */ /* 0x000fe200078e02ff */
[----:B------:R-:W-:Y:S01]  /*0a30*/  LOP3.LUT R4, R13, 0xffff, R4, 0xf8, !PT ;  /* 0x0000ffff0d047812 */ /* 0x000fe200078ef804 */
[----:B------:R-:W-:Y:S01]  /*0a40*/  IMAD R18, R19, 0x1c72, RZ ;  /* 0x00001c7213127824 */ /* 0x000fe200078e02ff */
[----:B------:R-:W-:Y:S01]  /*0a50*/  SHF.L.U32 R13, R8, 0x3, RZ ;  /* 0x00000003080d7819 */ /* 0x000fe200000006ff */
[----:B------:R-:W-:Y:S01]  /*0a60*/  IMAD R20, R20, 0x1c72, RZ ;  /* 0x00001c7214147824 */ /* 0x000fe200078e02ff */
[----:B------:R-:W-:-:S02]  /*0a70*/  SHF.L.U32 R8, R15, 0x3, RZ ;  /* 0x000000030f087819 */ /* 0x000fc400000006ff */
[----:B------:R-:W-:Y:S02]  /*0a80*/  LOP3.LUT R15, R12, 0xff, RZ, 0xc0, !PT ;  /* 0x000000ff0c0f7812 */ /* 0x000fe400078ec0ff */
[C---:B------:R-:W-:Y:S02]  /*0a90*/  IADD3 R16, PT, PT, R7.reuse, 0xc07, RZ ;  /* 0x00000c0707107810 */ /* 0x040fe40007ffe0ff */
[----:B------:R-:W-:Y:S02]  /*0aa0*/  @!P0 IADD3 R16, PT, PT, R7, -0x39, RZ ;  /* 0xffffffc707108810 */ /* 0x000fe40007ffe0ff */
[----:B------:R-:W-:Y:S02]  /*0ab0*/  SHF.R.U32.HI R17, RZ, 0x10, R17 ;  /* 0x00000010ff117819 */ /* 0x000fe40000011611 */
[C---:B------:R-:W-:Y:S01]  /*0ac0*/  LOP3.LUT P0, RZ, R13.reuse, R14, RZ, 0xfc, !PT ;  /* 0x0000000e0dff7212 */ /* 0x040fe2000780fcff */
[----:B------:R-:W-:Y:S01]  /*0ad0*/  IMAD.IADD R13, R13, 0x1, R14 ;  /* 0x000000010d0d7824 */ /* 0x000fe200078e020e */
[----:B------:R-:W-:Y:S01]  /*0ae0*/  LOP3.LUT P1, RZ, R8, R15, RZ, 0xfc, !PT ;  /* 0x0000000f08ff7212 */ /* 0x000fe2000782fcff */
[----:B------:R-:W-:Y:S01]  /*0af0*/  IMAD R12, R17, 0x480, RZ ;  /* 0x00000480110c7824 */ /* 0x000fe200078e02ff */
[----:B------:R-:W-:-:S02]  /*0b00*/  SHF.R.U32.HI R18, RZ, 0x10, R18 ;  /* 0x00000010ff127819 */ /* 0x000fc40000011612 */
[----:B------:R-:W-:Y:S02]  /*0b10*/  SHF.R.U32.HI R20, RZ, 0x10, R20 ;  /* 0x00000010ff147819 */ /* 0x000fe40000011614 */
[----:B------:R-:W-:Y:S01]  /*0b20*/  IADD3 R15, PT, PT, R8, R15, RZ ;  /* 0x0000000f080f7210 */ /* 0x000fe20007ffe0ff */
[----:B------:R-:W-:Y:S01]  /*0b30*/  IMAD R19, R18, 0x480, RZ ;  /* 0x0000048012137824 */ /* 0x000fe200078e02ff */
[----:B------:R-:W-:Y:S01]  /*0b40*/  PLOP3.LUT P0, PT, P0, P1, PT, 0x2f, 0xf2 ;  /* 0x0000000000f2781c */ /* 0x000fe20000702577 */
[----:B------:R-:W-:Y:S01]  /*0b50*/  IMAD R20, R20, 0x480, RZ ;  /* 0x0000048014147824 */ /* 0x000fe200078e02ff */
[----:B------:R-:W-:Y:S02]  /*0b60*/  IADD3 R17, PT, PT, R15, R16, RZ ;  /* 0x000000100f117210 */ /* 0x000fe40007ffe0ff */
[----:B------:R-:W-:Y:S01]  /*0b70*/  ISETP.GT.U32.OR P0, PT, R13, 0x38, P0 ;  /* 0x000000380d00780c */ /* 0x000fe20000704470 */
[----:B------:R-:W-:Y:S01]  /*0b80*/  HFMA2 R13, -RZ, RZ, 0, 0 ;  /* 0x00000000ff0d7431 */ /* 0x000fe200000001ff */
[----:B------:R-:W-:Y:S01]  /*0b90*/  LOP3.LUT R9, R12, 0xffff, R9, 0xf8, !PT ;  /* 0x0000ffff0c097812 */ /* 0x000fe200078ef809 */
[----:B------:R-:W-:Y:S01]  /*0ba0*/  IMAD R12, R14, 0x38, R17 ;  /* 0x000000380e0c7824 */ /* 0x000fe200078e0211 */
[----:B------:R-:W-:-:S02]  /*0bb0*/  LOP3.LUT R10, R19, 0xffff, R10, 0xf8, !PT ;  /* 0x0000ffff130a7812 */ /* 0x000fc400078ef80a */
[----:B------:R-:W-:Y:S02]  /*0bc0*/  CS2R R18, SRZ ;  /* 0x0000000000127805 */ /* 0x000fe4000001ff00 */
[----:B------:R-:W-:Y:S02]  /*0bd0*/  LOP3.LUT R11, R20, 0xffff, R11, 0xf8, !PT ;  /* 0x0000ffff140b7812 */ /* 0x000fe400078ef80b */
[----:B------:R-:W-:Y:S02]  /*0be0*/  CS2R R20, SRZ ;  /* 0x0000000000147805 */ /* 0x000fe4000001ff00 */
[----:B------:R-:W-:Y:S02]  /*0bf0*/  ISETP.GT.U32.OR P0, PT, R15, 0x38, P0 ;  /* 0x000000380f00780c */ /* 0x000fe40000704470 */
[----:B--2---:R-:W-:-:S11]  /*0c00*/  MOV R17, RZ ;  /* 0x000000ff00117202 */ /* 0x004fd60000000f00 */
.L_x_4:
[----:B------:R-:W0:Y:S01]  /*0c10*/  LDC.64 R14, c[0x0][0x388] ;  /* 0x0000e200ff0e7b82 */ /* 0x000e220000000a00 */
[C---:B------:R-:W-:Y:S02]  /*0c20*/  IMAD R35, R13.reuse, 0x12, R0 ;  /* 0x000000120d237824 */ /* 0x040fe400078e0200 */
[C---:B------:R-:W-:Y:S02]  /*0c30*/  IMAD R33, R13.reuse, 0x12, R2 ;  /* 0x000000120d217824 */ /* 0x040fe400078e0202 */
[C---:B------:R-:W-:Y:S02]  /*0c40*/  IMAD R37, R13.reuse, 0x12, R3 ;  /* 0x000000120d257824 */ /* 0x040fe400078e0203 */
[C---:B------:R-:W-:Y:S02]  /*0c50*/  IMAD R31, R13.reuse, 0x12, R4 ;  /* 0x000000120d1f7824 */ /* 0x040fe400078e0204 */
[----:B------:R-:W-:Y:S02]  /*0c60*/  IMAD R59, R13, 0x12, R5 ;  /* 0x000000120d3b7824 */ /* 0x000fe400078e0205 */
[----:B0-----:R-:W-:-:S04]  /*0c70*/  IMAD.WIDE.U32 R34, R35, 0x4, R14 ;  /* 0x0000000423227825 */ /* 0x001fc800078e000e */
[--C-:B------:R-:W-:Y:S01]  /*0c80*/  IMAD.WIDE.U32 R32, R33, 0x4, R14.reuse ;  /* 0x0000000421207825 */ /* 0x100fe200078e000e */
[----:B------:R0:W5:Y:S03]  /*0c90*/  LDG.E.CONSTANT R29, desc[UR6][R34.64] ;  /* 0x00000006221d7981 */ /* 0x000166000c1e9900 */
[--C-:B------:R-:W-:Y:S01]  /*0ca0*/  IMAD.WIDE.U32 R36, R37, 0x4, R14.reuse ;  /* 0x0000000425247825 */ /* 0x100fe200078e000e */
[----:B------:R1:W5:Y:S05]  /*0cb0*/  LDG.E.CONSTANT R57, desc[UR6][R32.64] ;  /* 0x0000000620397981 */ /* 0x00036a000c1e9900 */
[----:B------:R2:W5:Y:S01]  /*0cc0*/  LDG.E.CONSTANT R37, desc[UR6][R36.64] ;  /* 0x0000000624257981 */ /* 0x000562000c1e9900 */
[----:B0-----:R-:W-:-:S04]  /*0cd0*/  IMAD.WIDE.U32 R34, R31, 0x4, R14 ;  /* 0x000000041f227825 */ /* 0x001fc800078e000e */
[----:B-1----:R-:W-:Y:S01]  /*0ce0*/  IMAD.WIDE.U32 R32, R59, 0x4, R14 ;  /* 0x000000043b207825 */ /* 0x002fe200078e000e */
[----:B------:R2:W5:Y:S04]  /*0cf0*/  LDG.E.CONSTANT R36, desc[UR6][R34.64] ;  /* 0x0000000622247981 */ /* 0x000568000c1e9900 */
[----:B------:R2:W5:Y:S01]  /*0d00*/  LDG.E.CONSTANT R31, desc[UR6][R32.64] ;  /* 0x00000006201f7981 */ /* 0x000562000c1e9900 */
[----:B------:R-:W0:Y:S01]  /*0d10*/  S2R R16, SR_TID.X ;  /* 0x0000000000107919 */ /* 0x000e220000002100 */
[----:B------:R-:W-:Y:S01]  /*0d20*/  BSSY.RECONVERGENT B0, `(.L_x_0) ;  /* 0x000000e000007945 */ /* 0x000fe20003800200 */
[----:B------:R-:W-:Y:S01]  /*0d30*/  BAR.SYNC.DEFER_BLOCKING 0x0 ;  /* 0x0000000000007b1d */ /* 0x000fe20000010000 */
[----:B0-----:R-:W-:-:S13]  /*0d40*/  ISETP.GT.U32.AND P1, PT, R16, 0xc7, PT ;  /* 0x000000c71000780c */ /* 0x001fda0003f24070 */
[----:B--2---:R-:W-:Y:S05]  /*0d50*/  @P1 BRA `(.L_x_1) ;  /* 0x0000000000281947 */ /* 0x004fea0003800000 */
[----:B------:R-:W0:Y:S01]  /*0d60*/  @!P0 LDC.64 R32, c[0x0][0x380] ;  /* 0x0000e000ff208b82 */ /* 0x000e220000000a00 */
[----:B------:R-:W-:Y:S01]  /*0d70*/  @!P0 IMAD R35, R13, 0x1880, R12 ;  /* 0x000018800d238824 */ /* 0x000fe200078e020c */
[----:B------:R-:W-:-:S03]  /*0d80*/  MOV R34, RZ ;  /* 0x000000ff00227202 */ /* 0x000fc60000000f00 */
[----:B0-----:R-:W-:-:S05]  /*0d90*/  @!P0 IMAD.WIDE R32, R35, 0x4, R32 ;  /* 0x0000000423208825 */ /* 0x001fca00078e0220 */
[----:B------:R-:W2:Y:S01]  /*0da0*/  @!P0 LDG.E.CONSTANT R34, desc[UR6][R32.64] ;  /* 0x0000000620228981 */ /* 0x000ea2000c1e9900 */
[----:B------:R-:W0:Y:S01]  /*0db0*/  S2UR UR5, SR_CgaCtaId ;  /* 0x00000000000579c3 */ /* 0x000e220000008800 */
[----:B------:R-:W-:Y:S02]  /*0dc0*/  UMOV UR4, 0x400 ;  /* 0x0000040000047882 */ /* 0x000fe40000000000 */
[----:B0-----:R-:W-:-:S06]  /*0dd0*/  ULEA UR4, UR5, UR4, 0x18 ;  /* 0x0000000405047291 */ /* 0x001fcc000f8ec0ff */
[----:B------:R-:W-:-:S05]  /*0de0*/  LEA R35, R16, UR4, 0x2 ;  /* 0x0000000410237c11 */ /* 0x000fca000f8e10ff */
[----:B--2---:R0:W-:Y:S02]  /*0df0*/  STS [R35], R34 ;  /* 0x0000002223007388 */ /* 0x0041e40000000800 */
.L_x_1:
[----:B------:R-:W-:Y:S05]  /*0e00*/  BSYNC.RECONVERGENT B0 ;  /* 0x0000000000007941 */ /* 0x000fea0003800200 */
.L_x_0:
[C---:B------:R-:W-:Y:S02]  /*0e10*/  IMAD R33, R13.reuse, 0x12, R9 ;  /* 0x000000120d217824 */ /* 0x040fe400078e0209 */
[----:B0-----:R-:W-:Y:S02]  /*0e20*/  IMAD R35, R13, 0x12, R6 ;  /* 0x000000120d237824 */ /* 0x001fe400078e0206 */
[----:B------:R-:W-:-:S04]  /*0e30*/  IMAD.WIDE.U32 R32, R33, 0x4, R14 ;  /* 0x0000000421207825 */ /* 0x000fc800078e000e */
[C---:B------:R-:W-:Y:S01]  /*0e40*/  IMAD R59, R13.reuse, 0x12, R10 ;  /* 0x000000120d3b7824 */ /* 0x040fe200078e020a */
[----:B------:R0:W2:Y:S01]  /*0e50*/  LDG.E.CONSTANT R58, desc[UR6][R32.64] ;  /* 0x00000006203a7981 */ /* 0x0000a2000c1e9900 */
[----:B------:R-:W-:Y:S02]  /*0e60*/  IMAD R61, R13, 0x12, R11 ;  /* 0x000000120d3d7824 */ /* 0x000fe400078e020b */
[----:B------:R-:W-:-:S06]  /*0e70*/  IMAD.WIDE.U32 R34, R35, 0x4, R14 ;  /* 0x0000000423227825 */ /* 0x000fcc00078e000e */
[----:B------:R-:W3:Y:S01]  /*0e80*/  LDG.E.CONSTANT R34, desc[UR6][R34.64] ;  /* 0x0000000622227981 */ /* 0x000ee2000c1e9900 */
[----:B0-----:R-:W-:-:S04]  /*0e90*/  IMAD.WIDE.U32 R32, R59, 0x4, R14 ;  /* 0x000000043b207825 */ /* 0x001fc800078e000e */
[----:B------:R-:W-:Y:S01]  /*0ea0*/  IMAD.WIDE.U32 R14, R61, 0x4, R14 ;  /* 0x000000043d0e7825 */ /* 0x000fe200078e000e */
[----:B------:R-:W4:Y:S05]  /*0eb0*/  LDG.E.CONSTANT R59, desc[UR6][R32.64] ;  /* 0x00000006203b7981 */ /* 0x000f2a000c1e9900 */
[----:B------:R0:W4:Y:S01]  /*0ec0*/  LDG.E.CONSTANT R15, desc[UR6][R14.64] ;  /* 0x000000060e0f7981 */ /* 0x000122000c1e9900 */
[----:B------:R-:W1:Y:S01]  /*0ed0*/  S2UR UR5, SR_CgaCtaId ;  /* 0x00000000000579c3 */ /* 0x000e620000008800 */
[----:B------:R-:W-:Y:S02]  /*0ee0*/  UMOV UR4, 0x400 ;  /* 0x0000040000047882 */ /* 0x000fe40000000000 */
[----:B------:R-:W-:-:S04]  /*0ef0*/  UIADD3 UR4, UPT, UPT, UR4, 0x320, URZ ;  /* 0x0000032004047890 */ /* 0x000fc8000fffe0ff */
[----:B-1----:R-:W-:-:S06]  /*0f00*/  ULEA UR4, UR5, UR4, 0x18 ;  /* 0x0000000405047291 */ /* 0x002fcc000f8ec0ff */
[----:B------:R-:W-:-:S05]  /*0f10*/  LEA R16, R16, UR4, 0x2 ;  /* 0x0000000410107c11 */ /* 0x000fca000f8e10ff */
[----:B-----5:R1:W-:Y:S04]  /*0f20*/  STS [R16], R29 ;  /* 0x0000001d10007388 */ /* 0x0203e80000000800 */
[----:B------:R1:W-:Y:S04]  /*0f30*/  STS [R16+0x800], R57 ;  /* 0x0008003910007388 */ /* 0x0003e80000000800 */
[----:B------:R1:W-:Y:S04]  /*0f40*/  STS [R16+0x1000], R37 ;  /* 0x0010002510007388 */ /* 0x0003e80000000800 */
[----:B------:R1:W-:Y:S04]  /*0f50*/  STS [R16+0x1800], R36 ;  /* 0x0018002410007388 */ /* 0x0003e80000000800 */
[----:B------:R1:W-:Y:S01]  /*0f60*/  STS [R16+0x2000], R31 ;  /* 0x0020001f10007388 */ /* 0x0003e20000000800 */
[----:B0-----:R-:W-:Y:S01]  /*0f70*/  HFMA2 R14, -RZ, RZ, 0, 0 ;  /* 0x00000000ff0e7431 */ /* 0x001fe200000001ff */
[----:B------:R-:W-:-:S02]  /*0f80*/  UPLOP3.LUT UP0, UPT, UPT, UPT, UPT, 0x80, 0x8 ;  /* 0x000000000008789c */ /* 0x000fc40003f0f070 */
[----:B--2---:R1:W-:Y:S04]  /*0f90*/  STS [R16+0x3000], R58 ;  /* 0x0030003a10007388 */ /* 0x0043e80000000800 */
[----:B---3--:R1:W-:Y:S04]  /*0fa0*/  STS [R16+0x2800], R34 ;  /* 0x0028002210007388 */ /* 0x0083e80000000800 */
[----:B----4-:R1:W-:Y:S04]  /*0fb0*/  STS [R16+0x3800], R59 ;  /* 0x0038003b10007388 */ /* 0x0103e80000000800 */
[----:B------:R1:W-:Y:S01]  /*0fc0*/  STS [R16+0x4000], R15 ;  /* 0x0040000f10007388 */ /* 0x0003e20000000800 */
[----:B------:R-:W-:Y:S06]  /*0fd0*/  BAR.SYNC.DEFER_BLOCKING 0x0 ;  /* 0x0000000000007b1d */ /* 0x000fec0000010000 */
.L_x_3:
[----:B-1----:R-:W0:Y:S01]  /*0fe0*/  S2R R29, SR_TID.X ;  /* 0x00000000001d7919 */ /* 0x002e220000002100 */
[----:B------:R-:W-:Y:S01]  /*0ff0*/  MOV R31, 0x400 ;  /* 0x00000400001f7802 */ /* 0x000fe20000000f00 */
[----:B------:R-:W-:Y:S01]  /*1000*/  UPLOP3.LUT UP1, UPT, UPT, UPT, UP0, 0x80, 0x8 ;  /* 0x000000000008789c */ /* 0x000fe20003f2f000 */
[----:B------:R-:W1:Y:S01]  /*1010*/  S2R R32, SR_CgaCtaId ;  /* 0x0000000000207919 */ /* 0x000e620000008800 */
[----:B------:R-:W-:Y:S01]  /*1020*/  UMOV UR4, 0x2400 ;  /* 0x0000240000047882 */ /* 0x000fe20000000000 */
[----:B0-----:R-:W-:Y:S01]  /*1030*/  IMAD.SHL.U32 R15, R29, 0x4, RZ ;  /* 0x000000041d0f7824 */ /* 0x001fe200078e00ff */
[----:B-1----:R-:W-:-:S04]  /*1040*/  LEA R16, R32, R31, 0x18 ;  /* 0x0000001f20107211 */ /* 0x002fc800078ec0ff */
[----:B------:R-:W-:Y:S02]  /*1050*/  LOP3.LUT R15, R15, 0x1c, RZ, 0xc0, !PT ;  /* 0x0000001c0f0f7812 */ /* 0x000fe400078ec0ff */
[----:B------:R-:W-:Y:S02]  /*1060*/  IADD3 R31, PT, PT, R31, 0x320, RZ ;  /* 0x000003201f1f7810 */ /* 0x000fe40007ffe0ff */
[----:B------:R-:W-:Y:S02]  /*1070*/  IADD3 R15, PT, PT, R16, R15, RZ ;  /* 0x0000000f100f7210 */ /* 0x000fe40007ffe0ff */
[----:B------:R-:W-:-:S03]  /*1080*/  LEA R32, R32, R31, 0x18 ;  /* 0x0000001f20207211 */ /* 0x000fc600078ec0ff */
[----:B------:R-:W-:Y:S01]  /*1090*/  IMAD R16, R14, 0x190, R15 ;  /* 0x000001900e107824 */ /* 0x000fe200078e020f */
[----:B------:R-:W-:-:S04]  /*10a0*/  SHF.R.U32.HI R15, RZ, 0x3, R29 ;  /* 0x00000003ff0f7819 */ /* 0x000fc8000001161d */
[----:B------:R0:W1:Y:S01]  /*10b0*/  LDS R34, [R16+0xa0] ;  /* 0x0000a00010227984 */ /* 0x0000620000000800 */
[----:B------:R-:W-:-:S04]  /*10c0*/  IMAD R15, R15, 0x90, R32 ;  /* 0x000000900f0f7824 */ /* 0x000fc800078e0220 */
[----:B------:R-:W-:Y:S01]  /*10d0*/  IMAD R15, R14, 0x24, R15 ;  /* 0x000000240e0f7824 */ /* 0x000fe200078e020f */
[----:B------:R-:W-:-:S04]  /*10e0*/  IADD3 R14, PT, PT, R16, 0xa0, RZ ;  /* 0x000000a0100e7810 */ /* 0x000fc80007ffe0ff */
[----:B0-----:R-:W-:-:S07]  /*10f0*/  IADD3 R15, PT, PT, R15, 0x2450, RZ ;  /* 0x000024500f0f7810 */ /* 0x001fce0007ffe0ff */
.L_x_2:
[----:B------:R-:W1:Y:S01]  /*1100*/  LDS R37, [R15+-0x50] ;  /* 0xffffb0000f257984 */ /* 0x000e620000000800 */
[----:B------:R-:W-:-:S03]  /*1110*/  UIADD3 UR4, UPT, UPT, UR4, 0xc, URZ ;  /* 0x0000000c04047890 */ /* 0x000fc6000fffe0ff */
[----:B------:R-:W0:Y:S01]  /*1120*/  LDS R36, [R14+-0xa0] ;  /* 0xffff60000e247984 */ /* 0x000e220000000800 */
[----:B------:R-:W-:-:S03]  /*1130*/  UISETP.NE.AND UP0, UPT, UR4, 0x2424, UPT ;  /* 0x000024240400788c */ /* 0x000fc6000bf05270 */
[----:B------:R-:W2:Y:S04]  /*1140*/  LDS R35, [R14+-0x50] ;  /* 0xffffb0000e237984 */ /* 0x000ea80000000800 */
[----:B------:R-:W3:Y:S04]  /*1150*/  LDS R33, [R14+0x50] ;  /* 0x000050000e217984 */ /* 0x000ee80000000800 */
[----:B------:R-:W4:Y:S04]  /*1160*/  LDS R32, [R14+-0x78] ;  /* 0xffff88000e207984 */ /* 0x000f280000000800 */
[----:B------:R-:W5:Y:S04]  /*1170*/  LDS R31, [R14+-0x28] ;  /* 0xffffd8000e1f7984 */ /* 0x000f680000000800 */
[----:B------:R-:W5:Y:S04]  /*1180*/  LDS R16, [R14+0x28] ;  /* 0x000028000e107984 */ /* 0x000f680000000800 */
[----:B------:R-:W5:Y:S04]  /*1190*/  LDS R29, [R14+0x78] ;  /* 0x000078000e1d7984 */ /* 0x000f680000000800 */
[----:B------:R-:W5:Y:S04]  /*11a0*/  LDS R58, [R15+-0x2450] ;  /* 0xffdbb0000f3a7984 */ /* 0x000f680000000800 */
[----:B------:R-:W5:Y:S01]  /*11b0*/  LDS R57, [R15+-0x2408] ;  /* 0xffdbf8000f397984 */ /* 0x000f620000000800 */
[C---:B-1----:R-:W-:Y:S01]  /*11c0*/  FFMA R41, R37.reuse, R34, R41 ;  /* 0x0000002225297223 */ /* 0x042fe20000000029 */
[C---:B0-----:R-:W-:Y:S01]  /*11d0*/  FFMA R39, R37.reuse, R36, R39 ;  /* 0x0000002425277223 */ /* 0x041fe20000000027 */
[C---:B--2---:R-:W-:Y:S01]  /*11e0*/  FFMA R40, R37.reuse, R35, R40 ;  /* 0x0000002325287223 */ /* 0x044fe20000000028 */
[C---:B---3--:R-:W-:Y:S01]  /*11f0*/  FFMA R42, R37.reuse, R33, R42 ;  /* 0x00000021252a7223 */ /* 0x048fe2000000002a */
[C---:B----4-:R-:W-:Y:S01]  /*1200*/  FFMA R43, R37.reuse, R32, R43 ;  /* 0x00000020252b7223 */ /* 0x050fe2000000002b */
[C---:B-----5:R-:W-:Y:S01]  /*1210*/  FFMA R44, R37.reuse, R31, R44 ;  /* 0x0000001f252c7223 */ /* 0x060fe2000000002c */
[C---:B------:R-:W-:Y:S01]  /*1220*/  FFMA R45, R37.reuse, R16, R45 ;  /* 0x00000010252d7223 */ /* 0x040fe2000000002d */
[----:B------:R-:W-:-:S02]  /*1230*/  FFMA R46, R37, R29, R46 ;  /* 0x0000001d252e7223 */ /* 0x000fc4000000002e */
[----:B------:R-:W0:Y:S01]  /*1240*/  LDS R37, [R15+-0x8] ;  /* 0xfffff8000f257984 */ /* 0x000e220000000800 */
[C---:B------:R-:W-:Y:S01]  /*1250*/  FFMA R55, R58.reuse, R29, R55 ;  /* 0x0000001d3a377223 */ /* 0x040fe20000000037 */
[C---:B------:R-:W-:Y:S01]  /*1260*/  FFMA R47, R58.reuse, R36, R47 ;  /* 0x000000243a2f7223 */ /* 0x040fe2000000002f */
[C---:B------:R-:W-:Y:S01]  /*1270*/  FFMA R48, R58.reuse, R35, R48 ;  /* 0x000000233a307223 */ /* 0x040fe20000000030 */
[C---:B------:R-:W-:Y:S01]  /*1280*/  FFMA R49, R58.reuse, R34, R49 ;  /* 0x000000223a317223 */ /* 0x040fe20000000031 */
[----:B------:R-:W-:Y:S01]  /*1290*/  FFMA R22, R29, R57, R22 ;  /* 0x000000391d167223 */ /* 0x000fe20000000016 */
[C---:B------:R-:W-:Y:S01]  /*12a0*/  FFMA R50, R58.reuse, R33, R50 ;  /* 0x000000213a327223 */ /* 0x040fe20000000032 */
[C---:B------:R-:W-:Y:S01]  /*12b0*/  FFMA R52, R58.reuse, R32, R52 ;  /* 0x000000203a347223 */ /* 0x040fe20000000034 */
[C---:B------:R-:W-:Y:S01]  /*12c0*/  FFMA R53, R58.reuse, R31, R53 ;  /* 0x0000001f3a357223 */ /* 0x040fe20000000035 */
[----:B------:R-:W-:Y:S01]  /*12d0*/  FFMA R54, R58, R16, R54 ;  /* 0x000000103a367223 */ /* 0x000fe20000000036 */
[-C--:B------:R-:W-:Y:S01]  /*12e0*/  FFMA R56, R36, R57.reuse, R56 ;  /* 0x0000003924387223 */ /* 0x080fe20000000038 */
[-C--:B------:R-:W-:Y:S01]  /*12f0*/  FFMA R51, R35, R57.reuse, R51 ;  /* 0x0000003923337223 */ /* 0x080fe20000000033 */
[-C--:B------:R-:W-:Y:S01]  /*1300*/  FFMA R17, R57, R34.reuse, R17 ;  /* 0x0000002239117223 */ /* 0x080fe20000000011 */
[-C--:B------:R-:W-:Y:S01]  /*1310*/  FFMA R18, R33, R57.reuse, R18 ;  /* 0x0000003921127223 */ /* 0x080fe20000000012 */
[-C--:B------:R-:W-:Y:S01]  /*1320*/  FFMA R19, R32, R57.reuse, R19 ;  /* 0x0000003920137223 */ /* 0x080fe20000000013 */
[-C--:B------:R-:W-:Y:S01]  /*1330*/  FFMA R20, R31, R57.reuse, R20 ;  /* 0x000000391f147223 */ /* 0x080fe20000000014 */
[----:B------:R-:W-:Y:S01]  /*1340*/  FFMA R21, R16, R57, R21 ;  /* 0x0000003910157223 */ /* 0x000fe20000000015 */
[----:B------:R-:W-:Y:S04]  /*1350*/  LDS R58, [R15+-0x4c] ;  /* 0xffffb4000f3a7984 */ /* 0x000fe80000000800 */
[----:B------:R-:W-:Y:S01]  /*1360*/  LDS R57, [R15+-0x244c] ;  /* 0xffdbb4000f397984 */ /* 0x000fe20000000800 */
[-C--:B0-----:R-:W-:Y:S01]  /*1370*/  FFMA R23, R36, R37.reuse, R23 ;  /* 0x0000002524177223 */ /* 0x081fe20000000017 */
[-C--:B------:R-:W-:Y:S01]  /*1380*/  FFMA R24, R35, R37.reuse, R24 ;  /* 0x0000002523187223 */ /* 0x080fe20000000018 */
[----:B------:R-:W-:Y:S01]  /*1390*/  FFMA R25, R37, R34, R25 ;  /* 0x0000002225197223 */ /* 0x000fe20000000019 */
[-C--:B------:R-:W-:Y:S01]  /*13a0*/  FFMA R26, R33, R37.reuse, R26 ;  /* 0x00000025211a7223 */ /* 0x080fe2000000001a */
[-C--:B------:R-:W-:Y:S01]  /*13b0*/  FFMA R27, R32, R37.reuse, R27 ;  /* 0x00000025201b7223 */ /* 0x080fe2000000001b */
[-C--:B------:R-:W-:Y:S01]  /*13c0*/  FFMA R28, R31, R37.reuse, R28 ;  /* 0x000000251f1c7223 */ /* 0x080fe2000000001c */
[-C--:B------:R-:W-:Y:S01]  /*13d0*/  FFMA R29, R29, R37.reuse, R38 ;  /* 0x000000251d1d7223 */ /* 0x080fe20000000026 */
[----:B------:R-:W-:Y:S01]  /*13e0*/  FFMA R30, R16, R37, R30 ;  /* 0x00000025101e7223 */ /* 0x000fe2000000001e */
[----:B------:R-:W0:Y:S04]  /*13f0*/  LDS R31, [R14+-0x9c] ;  /* 0xffff64000e1f7984 */ /* 0x000e280000000800 */
[----:B------:R-:W1:Y:S04]  /*1400*/  LDS R32, [R14+-0x4c] ;  /* 0xffffb4000e207984 */ /* 0x000e680000000800 */
[----:B------:R-:W2:Y:S04]  /*1410*/  LDS R33, [R14+0x4] ;  /* 0x000004000e217984 */ /* 0x000ea80000000800 */
[----:B------:R-:W3:Y:S04]  /*1420*/  LDS R34, [R14+0x54] ;  /* 0x000054000e227984 */ /* 0x000ee80000000800 */
[----:B------:R-:W4:Y:S04]  /*1430*/  LDS R35, [R14+-0x74] ;  /* 0xffff8c000e237984 */ /* 0x000f280000000800 */
[----:B------:R-:W5:Y:S04]  /*1440*/  LDS R36, [R14+-0x24] ;  /* 0xffffdc000e247984 */ /* 0x000f680000000800 */
[----:B------:R-:W5:Y:S04]  /*1450*/  LDS R37, [R14+0x2c] ;  /* 0x00002c000e257984 */ /* 0x000f680000000800 */
[----:B------:R-:W5:Y:S01]  /*1460*/  LDS R38, [R14+0x7c] ;  /* 0x00007c000e267984 */ /* 0x000f620000000800 */
[CC--:B0-----:R-:W-:Y:S01]  /*1470*/  FFMA R39, R58.reuse, R31.reuse, R39 ;  /* 0x0000001f3a277223 */ /* 0x0c1fe20000000027 */
[C---:B------:R-:W-:Y:S01]  /*1480*/  FFMA R47, R57.reuse, R31, R47 ;  /* 0x0000001f392f7223 */ /* 0x040fe2000000002f */
[CC--:B-1----:R-:W-:Y:S01]  /*1490*/  FFMA R40, R58.reuse, R32.reuse, R40 ;  /* 0x000000203a287223 */ /* 0x0c2fe20000000028 */
[C---:B------:R-:W-:Y:S01]  /*14a0*/  FFMA R48, R57.reuse, R32, R48 ;  /* 0x0000002039307223 */ /* 0x040fe20000000030 */
[CC--:B--2---:R-:W-:Y:S01]  /*14b0*/  FFMA R41, R58.reuse, R33.reuse, R41 ;  /* 0x000000213a297223 */ /* 0x0c4fe20000000029 */
[C---:B------:R-:W-:Y:S01]  /*14c0*/  FFMA R49, R57.reuse, R33, R49 ;  /* 0x0000002139317223 */ /* 0x040fe20000000031 */
[CC--:B---3--:R-:W-:Y:S01]  /*14d0*/  FFMA R42, R58.reuse, R34.reuse, R42 ;  /* 0x000000223a2a7223 */ /* 0x0c8fe2000000002a */
[C---:B------:R-:W-:Y:S01]  /*14e0*/  FFMA R50, R57.reuse, R34, R50 ;  /* 0x0000002239327223 */ /* 0x040fe20000000032 */
[CC--:B----4-:R-:W-:Y:S01]  /*14f0*/  FFMA R43, R58.reuse, R35.reuse, R43 ;  /* 0x000000233a2b7223 */ /* 0x0d0fe2000000002b */
[C---:B------:R-:W-:Y:S01]  /*1500*/  FFMA R52, R57.reuse, R35, R52 ;  /* 0x0000002339347223 */ /* 0x040fe20000000034 */
[CC--:B-----5:R-:W-:Y:S01]  /*1510*/  FFMA R44, R58.reuse, R36.reuse, R44 ;  /* 0x000000243a2c7223 */ /* 0x0e0fe2000000002c */
[C---:B------:R-:W-:Y:S01]  /*1520*/  FFMA R53, R57.reuse, R36, R53 ;  /* 0x0000002439357223 */ /* 0x040fe20000000035 */
[CC--:B------:R-:W-:Y:S01]  /*1530*/  FFMA R45, R58.reuse, R37.reuse, R45 ;  /* 0x000000253a2d7223 */ /* 0x0c0fe2000000002d */
[C---:B------:R-:W-:Y:S01]  /*1540*/  FFMA R54, R57.reuse, R37, R54 ;  /* 0x0000002539367223 */ /* 0x040fe20000000036 */
[-C--:B------:R-:W-:Y:S01]  /*1550*/  FFMA R46, R58, R38.reuse, R46 ;  /* 0x000000263a2e7223 */ /* 0x080fe2000000002e */
[----:B------:R-:W-:Y:S01]  /*1560*/  FFMA R55, R57, R38, R55 ;  /* 0x0000002639377223 */ /* 0x000fe20000000037 */
[----:B------:R-:W0:Y:S04]  /*1570*/  LDS R58, [R15+-0x2404] ;  /* 0xffdbfc000f3a7984 */ /* 0x000e280000000800 */
[----:B------:R-:W1:Y:S01]  /*1580*/  LDS R57, [R15+-0x4] ;  /* 0xfffffc000f397984 */ /* 0x000e620000000800 */
[-C--:B0-----:R-:W-:Y:S01]  /*1590*/  FFMA R56, R31, R58.reuse, R56 ;  /* 0x0000003a1f387223 */ /* 0x081fe20000000038 */
[-C--:B------:R-:W-:Y:S01]  /*15a0*/  FFMA R51, R32, R58.reuse, R51 ;  /* 0x0000003a20337223 */ /* 0x080fe20000000033 */
[-C--:B------:R-:W-:Y:S01]  /*15b0*/  FFMA R17, R33, R58.reuse, R17 ;  /* 0x0000003a21117223 */ /* 0x080fe20000000011 */
[-C--:B------:R-:W-:Y:S01]  /*15c0*/  FFMA R18, R34, R58.reuse, R18 ;  /* 0x0000003a22127223 */ /* 0x080fe20000000012 */
[-C--:B------:R-:W-:Y:S01]  /*15d0*/  FFMA R19, R35, R58.reuse, R19 ;  /* 0x0000003a23137223 */ /* 0x080fe20000000013 */
[-C--:B------:R-:W-:Y:S01]  /*15e0*/  FFMA R20, R36, R58.reuse, R20 ;  /* 0x0000003a24147223 */ /* 0x080fe20000000014 */
[-C--:B------:R-:W-:Y:S01]  /*15f0*/  FFMA R21, R37, R58.reuse, R21 ;  /* 0x0000003a25157223 */ /* 0x080fe20000000015 */
[----:B------:R-:W-:Y:S01]  /*1600*/  FFMA R22, R38, R58, R22 ;  /* 0x0000003a26167223 */ /* 0x000fe20000000016 */
[-C--:B-1----:R-:W-:Y:S01]  /*1610*/  FFMA R23, R31, R57.reuse, R23 ;  /* 0x000000391f177223 */ /* 0x082fe20000000017 */
        /* <DEDUP_REMOVED lines=8> */
[----:B------:R-:W0:Y:S04]  /*16a0*/  LDS R31, [R14+-0x98] ;  /* 0xffff68000e1f7984 */ /* 0x000e280000000800 */
[----:B------:R-:W1:Y:S04]  /*16b0*/  LDS R32, [R14+-0x48] ;  /* 0xffffb8000e207984 */ /* 0x000e680000000800 */
[----:B------:R-:W2:Y:S04]  /*16c0*/  LDS R33, [R14+0x8] ;  /* 0x000008000e217984 */ /* 0x000ea80000000800 */
[----:B------:R-:W3:Y:S04]  /*16d0*/  LDS R34, [R14+0x58] ;  /* 0x000058000e227984 */ /* 0x000ee80000000800 */
[----:B------:R-:W4:Y:S04]  /*16e0*/  LDS R35, [R14+-0x70] ;  /* 0xffff90000e237984 */ /* 0x000f280000000800 */
[----:B------:R-:W5:Y:S04]  /*16f0*/  LDS R36, [R14+-0x20] ;  /* 0xffffe0000e247984 */ /* 0x000f680000000800 */
[----:B------:R-:W5:Y:S04]  /*1700*/  LDS R37, [R14+0x30] ;  /* 0x000030000e257984 */ /* 0x000f680000000800 */
[----:B------:R0:W5:Y:S04]  /*1710*/  LDS R38, [R14+0x80] ;  /* 0x000080000e267984 */ /* 0x0001680000000800 */
[----:B------:R-:W5:Y:S01]  /*1720*/  LDS R57, [R15+-0x2448] ;  /* 0xffdbb8000f397984 */ /* 0x000f620000000800 */
[----:B0-----:R-:W-:Y:S01]  /*1730*/  IADD3 R14, PT, PT, R14, 0x28, RZ ;  /* 0x000000280e0e7810 */ /* 0x001fe20007ffe0ff */
[C---:B------:R-:W-:Y:S01]  /*1740*/  FFMA R39, R58.reuse, R31, R39 ;  /* 0x0000001f3a277223 */ /* 0x040fe20000000027 */
[C---:B-1----:R-:W-:Y:S01]  /*1750*/  FFMA R40, R58.reuse, R32, R40 ;  /* 0x000000203a287223 */ /* 0x042fe20000000028 */
        /* <DEDUP_REMOVED lines=11> */
[C---:B------:R-:W-:Y:S01]  /*1810*/  FFMA R52, R57.reuse, R35, R52 ;  /* 0x0000002339347223 */ /* 0x040fe20000000034 */
[C---:B------:R-:W-:Y:S01]  /*1820*/  FFMA R53, R57.reuse, R36, R53 ;  /* 0x0000002439357223 */ /* 0x040fe20000000035 */
[C---:B------:R-:W-:Y:S01]  /*1830*/  FFMA R54, R57.reuse, R37, R54 ;  /* 0x0000002539367223 */ /* 0x040fe20000000036 */
[----:B------:R-:W-:Y:S02]  /*1840*/  FFMA R55, R57, R38, R55 ;  /* 0x0000002639377223 */ /* 0x000fe40000000037 */
[----:B------:R1:W2:Y:S02]  /*1850*/  LDS R57, [R15] ;  /* 0x000000000f397984 */ /* 0x0002a40000000800 */
[----:B-1----:R-:W-:Y:S01]  /*1860*/  IADD3 R15, PT, PT, R15, 0xc, RZ ;  /* 0x0000000c0f0f7810 */ /* 0x002fe20007ffe0ff */
        /* <DEDUP_REMOVED lines=8> */
[-C--:B--2---:R-:W-:Y:S01]  /*18f0*/  FFMA R26, R34, R57.reuse, R26 ;  /* 0x00000039221a7223 */ /* 0x084fe2000000001a */
[-C--:B------:R-:W-:Y:S01]  /*1900*/  FFMA R23, R31, R57.reuse, R23 ;  /* 0x000000391f177223 */ /* 0x080fe20000000017 */
[-C--:B------:R-:W-:Y:S01]  /*1910*/  FFMA R24, R32, R57.reuse, R24 ;  /* 0x0000003920187223 */ /* 0x080fe20000000018 */
[-C--:B------:R-:W-:Y:S01]  /*1920*/  FFMA R25, R33, R57.reuse, R25 ;  /* 0x0000003921197223 */ /* 0x080fe20000000019 */
[-C--:B------:R-:W-:Y:S01]  /*1930*/  FFMA R27, R35, R57.reuse, R27 ;  /* 0x00000039231b7223 */ /* 0x080fe2000000001b */
[-C--:B------:R-:W-:Y:S01]  /*1940*/  FFMA R28, R36, R57.reuse, R28 ;  /* 0x00000039241c7223 */ /* 0x080fe2000000001c */
[-C--:B------:R-:W-:Y:S01]  /*1950*/  FFMA R30, R37, R57.reuse, R30 ;  /* 0x00000039251e7223 */ /* 0x080fe2000000001e */
[----:B------:R-:W-:Y:S01]  /*1960*/  FFMA R38, R38, R57, R29 ;  /* 0x0000003926267223 */ /* 0x000fe2000000001d */
[----:B------:R-:W-:Y:S01]  /*1970*/  MOV R34, R16 ;  /* 0x0000001000227202 */ /* 0x000fe20000000f00 */
[----:B------:R-:W-:Y:S06]  /*1980*/  BRA.U UP0, `(.L_x_2) ;  /* 0xfffffff500dc7547 */ /* 0x000fec000b83ffff */
[----:B------:R-:W-:Y:S01]  /*1990*/  HFMA2 R14, -RZ, RZ, 0, 5.9604644775390625e-08 ;  /* 0x00000001ff0e7431 */ /* 0x000fe200000001ff */
[----:B------:R-:W-:Y:S01]  /*19a0*/  UPLOP3.LUT UP0, UPT, UPT, UPT, UPT, 0x40, 0x4 ;  /* 0x000000000004789c */ /* 0x000fe20003f0e870 */
[----:B------:R-:W-:Y:S10]  /*19b0*/  BRA.U UP1, `(.L_x_3) ;  /* 0xfffffff501887547 */ /* 0x000ff4000b83ffff */
[----:B------:R-:W-:-:S04]  /*19c0*/  IADD3 R13, PT, PT, R13, 0x1, RZ ;  /* 0x000000010d0d7810 */ /* 0x000fc80007ffe0ff */
[----:B------:R-:W-:-:S13]  /*19d0*/  ISETP.NE.AND P1, PT, R13, 0x40, PT ;  /* 0x000000400d00780c */ /* 0x000fda0003f25270 */
[----:B------:R-:W-:Y:S05]  /*19e0*/  @P1 BRA `(.L_x_4) ;  /* 0xfffffff000881947 */ /* 0x000fea000383ffff */
[----:B------:R-:W0:Y:S01]  /*19f0*/  S2R R0, SR_TID.X ;  /* 0x0000000000007919 */ /* 0x000e220000002100 */
[----:B------:R-:W1:Y:S01]  /*1a00*/  LDC.64 R2, c[0x0][0x390] ;  /* 0x0000e400ff027b82 */ /* 0x000e620000000a00 */
[----:B0-----:R-:W-:-:S05]  /*1a10*/  SHF.R.U32.HI R5, RZ, 0x3, R0 ;  /* 0x00000003ff057819 */ /* 0x001fca0000011600 */
[----:B------:R-:W-:-:S05]  /*1a20*/  IMAD R0, R5, 0x1878, R0 ;  /* 0x0000187805007824 */ /* 0x000fca00078e0200 */
[----:B------:R-:W-:-:S05]  /*1a30*/  IADD3 R7, PT, PT, R8, R0, R7 ;  /* 0x0000000008077210 */ /* 0x000fca0007ffe007 */
[----:B-1----:R-:W-:-:S05]  /*1a40*/  IMAD.WIDE.U32 R2, R7, 0x4, R2 ;  /* 0x0000000407027825 */ /* 0x002fca00078e0002 */
[----:B------:R-:W-:Y:S04]  /*1a50*/  STG.E desc[UR6][R2.64], R47 ;  /* 0x0000002f02007986 */ /* 0x000fe8000c101906 */
        /* <DEDUP_REMOVED lines=30> */
[----:B------:R-:W-:Y:S01]  /*1c40*/  STG.E desc[UR6][R2.64+0x18b720], R38 ;  /* 0x18b7202602007986 */ /* 0x000fe2000c101906 */
[----:B------:R-:W-:Y:S05]  /*1c50*/  EXIT ;  /* 0x000000000000794d */ /* 0x000fea0003800000 */
.L_x_5:
[----:B------:R-:W-:-:S00]  /*1c60*/  BRA `(.L_x_5) ;  /* 0xfffffffc00fc7947 */ /* 0x000fc0000383ffff */
[----:B------:R-:W-:-:S00]  /*1c70*/  NOP ;  /* 0x0000000000007918 */ /* 0x000fc00000000000 */
        /* <DEDUP_REMOVED lines=8> */
.L_x_6:


//--------------------- .nv.shared.candidate4     --------------------------
	.section	.nv.shared.candidate4,"aw",@nobits
	.sectionflags	@""
	.align	4
.nv.shared.candidate4:
	.zero		20256


//--------------------- .nv.shared.reserved.0     --------------------------
	.section	.nv.shared.reserved.0,"aw",@nobits
	.weak		__nv_reservedSMEM_offset_0_alias
	.size		__nv_reservedSMEM_offset_0_alias, 0, 64
	.other		__nv_reservedSMEM_offset_0_alias,@"STO_CUDA_RESERVED_SHARED STV_DEFAULT"
__nv_reservedSMEM_offset_0_alias:
	.zero		0
	.zero		64


//--------------------- .nv.constant0.candidate4  --------------------------
	.section	.nv.constant0.candidate4,"a",@progbits
	.sectionflags	@""
	.align	4
.nv.constant0.candidate4:
	.zero		920


//--------------------- SYMBOLS --------------------------

	.type		.nv.reservedSmem.offset0,@object
	.size		.nv.reservedSmem.offset0,0x4
	.type		.nv.reservedSmem.cap,@object
	.size		.nv.reservedSmem.cap,0x4
